// auto-generated by cutlass_sweep.gemm — config: {"arch": "sm_90", "cluster_m": 1, "cluster_n": 1, "dtype": "e5m2", "dtype_b": "e5m2", "layout": "nt", "stages": 0, "tile_k": 128, "tile_m": 256, "tile_n": 64}
#include "cutlass/cutlass.h"
#include "cutlass/gemm/collective/collective_builder.hpp"
#include "cutlass/gemm/device/gemm_universal_adapter.h"
#include "cutlass/gemm/kernel/gemm_universal.hpp"
#include "cutlass/epilogue/collective/collective_builder.hpp"

using ElemA = cutlass::float_e5m2_t;
using ElemB = cutlass::float_e5m2_t;
using ElemCD = cutlass::float_e5m2_t;
using Acc  = float;
using TileShape    = cute::Shape<cute::_256, cute::_64, cute::_128>;
using ClusterShape = cute::Shape<cute::_1, cute::_1, cute::_1>;

using CollectiveEpilogue = typename cutlass::epilogue::collective::CollectiveBuilder<
    cutlass::arch::Sm90, cutlass::arch::OpClassTensorOp,
    TileShape, ClusterShape,
    cutlass::epilogue::collective::EpilogueTileAuto,
    Acc, Acc,
    ElemCD, cutlass::layout::RowMajor, 128 / cutlass::sizeof_bits<ElemCD>::value,
    ElemCD, cutlass::layout::RowMajor, 128 / cutlass::sizeof_bits<ElemCD>::value,
    cutlass::epilogue::collective::EpilogueScheduleAuto
  >::CollectiveOp;

using CollectiveMainloop = typename cutlass::gemm::collective::CollectiveBuilder<
    cutlass::arch::Sm90, cutlass::arch::OpClassTensorOp,
    ElemA, cutlass::layout::RowMajor, 128 / cutlass::sizeof_bits<ElemA>::value,
    ElemB, cutlass::layout::ColumnMajor, 128 / cutlass::sizeof_bits<ElemB>::value,
    Acc,
    TileShape, ClusterShape,
    cutlass::gemm::collective::StageCountAutoCarveout<static_cast<int>(sizeof(typename CollectiveEpilogue::SharedStorage))>,
    cutlass::gemm::collective::KernelScheduleAuto
  >::CollectiveOp;

using GemmKernel = cutlass::gemm::kernel::GemmUniversal<
    cute::Shape<int,int,int,int>,
    CollectiveMainloop,
    CollectiveEpilogue
>;
using Gemm = cutlass::gemm::device::GemmUniversalAdapter<GemmKernel>;

// Force the device kernel symbol into the cubin without needing a host main.
auto* _anchor = &cutlass::device_kernel<GemmKernel>;


// ===== COMPILED SASS (sm_90a) =====

	.target	sm_90a

	.elftype	@"ET_EXEC"


//--------------------- .note.nv.tkinfo           --------------------------
	.section	.note.nv.tkinfo,"",@"SHT_NOTE"
	.sectionflags	@"SHF_NOTE_NV_TKINFO"
	.tkinfo
        /*0018*/ 	.word	0x00000002
        /*0030*/ 	.string	""
        /*0030*/ 	.string	"ptxas"
        /*0030*/ 	.string	"Cuda compilation tools, release 13.0, V13.0.88"
        /*0030*/ 	.string	"Build cuda_13.0.r13.0/compiler.36424714_0"
        /*0030*/ 	.string	"-arch sm_90a -m 64 "



//--------------------- .note.nv.cuinfo           --------------------------
	.section	.note.nv.cuinfo,"",@"SHT_NOTE"
	.sectionflags	@"SHF_NOTE_NV_CUINFO"
        /*0018*/ 	.short	0x0002
        /*001a*/ 	.short	0x005a
        /*001c*/ 	.short	0x0082
	.zero		2


//--------------------- .nv.info                  --------------------------
	.section	.nv.info,"",@"SHT_CUDA_INFO"
	.align	4


	//----- nvinfo : EIATTR_REGCOUNT
	.align		4
        /*0000*/ 	.byte	0x04, 0x2f
        /*0002*/ 	.short	(.L_12 - .L_11)
	.align		4
.L_11:
        /*0004*/ 	.word	index@(_ZN7cutlass13device_kernelINS_4gemm6kernel13GemmUniversalIN4cute5tupleIJiiiiEEENS1_10collective13CollectiveMmaINS1_37MainloopSm90TmaGmmaWarpSpecializedFP8ILi5ENS5_IJNS4_1CILi1EEESB_SB_EEENS1_35KernelTmaWarpSpecializedCooperativeEEENS5_IJNSA_ILi256EEENSA_ILi64EEENSA_ILi128EEEEEENS_12float_e5m2_tENS5_IJlSB_lEEESJ_SK_NS4_8TiledMMAINS4_8MMA_AtomIJNS4_4SM904GMMA30MMA_64x64x32_F32E5M2E5M2_SS_TNILNSO_7ScaleInE1ELSQ_1EEEEEENS4_6LayoutINS5_IJNSA_ILi2EEESB_SB_EEENS5_IJSB_NSA_ILi0EEESW_EEEEENS5_IJNS4_10UnderscoreESZ_SZ_EEEEENS4_13SM90_TMA_LOADENS4_14ComposedLayoutINS4_7SwizzleILi3ELi4ELi3EEENS4_18smem_ptr_flag_bitsILi8EEENST_INS5_IJNSA_ILi8EEESH_EEENS5_IJSH_SB_EEEEEEEvNS4_8identityES12_S1C_vS1D_EENS_8epilogue10collective6detail29Sm90TmaWarpSpecializedAdapterINS1G_15DefaultEpilogueISJ_SK_SK_NS1F_6thread17LinearCombinationISJ_Li1EffLNS1K_9ScaleType4KindE0ELNS_15FloatRoundStyleE2ESJ_EENS1_15EpilogueDefaultEEEEEvvEEEEvNT_6ParamsE)
        /*0008*/ 	.word	0x000000a8


	//----- nvinfo : EIATTR_FRAME_SIZE
	.align		4
.L_12:
        /*000c*/ 	.byte	0x04, 0x11
        /*000e*/ 	.short	(.L_14 - .L_13)
	.align		4
.L_13:
        /*0010*/ 	.word	index@(_ZN7cutlass13device_kernelINS_4gemm6kernel13GemmUniversalIN4cute5tupleIJiiiiEEENS1_10collective13CollectiveMmaINS1_37MainloopSm90TmaGmmaWarpSpecializedFP8ILi5ENS5_IJNS4_1CILi1EEESB_SB_EEENS1_35KernelTmaWarpSpecializedCooperativeEEENS5_IJNSA_ILi256EEENSA_ILi64EEENSA_ILi128EEEEEENS_12float_e5m2_tENS5_IJlSB_lEEESJ_SK_NS4_8TiledMMAINS4_8MMA_AtomIJNS4_4SM904GMMA30MMA_64x64x32_F32E5M2E5M2_SS_TNILNSO_7ScaleInE1ELSQ_1EEEEEENS4_6LayoutINS5_IJNSA_ILi2EEESB_SB_EEENS5_IJSB_NSA_ILi0EEESW_EEEEENS5_IJNS4_10UnderscoreESZ_SZ_EEEEENS4_13SM90_TMA_LOADENS4_14ComposedLayoutINS4_7SwizzleILi3ELi4ELi3EEENS4_18smem_ptr_flag_bitsILi8EEENST_INS5_IJNSA_ILi8EEESH_EEENS5_IJSH_SB_EEEEEEEvNS4_8identityES12_S1C_vS1D_EENS_8epilogue10collective6detail29Sm90TmaWarpSpecializedAdapterINS1G_15DefaultEpilogueISJ_SK_SK_NS1F_6thread17LinearCombinationISJ_Li1EffLNS1K_9ScaleType4KindE0ELNS_15FloatRoundStyleE2ESJ_EENS1_15EpilogueDefaultEEEEEvvEEEEvNT_6ParamsE)
        /*0014*/ 	.word	0x00000000


	//----- nvinfo : EIATTR_MIN_STACK_SIZE
	.align		4
.L_14:
        /*0018*/ 	.byte	0x04, 0x12
        /*001a*/ 	.short	(.L_16 - .L_15)
	.align		4
.L_15:
        /*001c*/ 	.word	index@(_ZN7cutlass13device_kernelINS_4gemm6kernel13GemmUniversalIN4cute5tupleIJiiiiEEENS1_10collective13CollectiveMmaINS1_37MainloopSm90TmaGmmaWarpSpecializedFP8ILi5ENS5_IJNS4_1CILi1EEESB_SB_EEENS1_35KernelTmaWarpSpecializedCooperativeEEENS5_IJNSA_ILi256EEENSA_ILi64EEENSA_ILi128EEEEEENS_12float_e5m2_tENS5_IJlSB_lEEESJ_SK_NS4_8TiledMMAINS4_8MMA_AtomIJNS4_4SM904GMMA30MMA_64x64x32_F32E5M2E5M2_SS_TNILNSO_7ScaleInE1ELSQ_1EEEEEENS4_6LayoutINS5_IJNSA_ILi2EEESB_SB_EEENS5_IJSB_NSA_ILi0EEESW_EEEEENS5_IJNS4_10UnderscoreESZ_SZ_EEEEENS4_13SM90_TMA_LOADENS4_14ComposedLayoutINS4_7SwizzleILi3ELi4ELi3EEENS4_18smem_ptr_flag_bitsILi8EEENST_INS5_IJNSA_ILi8EEESH_EEENS5_IJSH_SB_EEEEEEEvNS4_8identityES12_S1C_vS1D_EENS_8epilogue10collective6detail29Sm90TmaWarpSpecializedAdapterINS1G_15DefaultEpilogueISJ_SK_SK_NS1F_6thread17LinearCombinationISJ_Li1EffLNS1K_9ScaleType4KindE0ELNS_15FloatRoundStyleE2ESJ_EENS1_15EpilogueDefaultEEEEEvvEEEEvNT_6ParamsE)
        /*0020*/ 	.word	0x00000000
.L_16:


//--------------------- .nv.compat                --------------------------
	.section	.nv.compat,"",@"SHT_CUDA_COMPAT_INFO"
	.align	4
        /*0000*/ 	.byte	0x02, 0x09, 0x01, 0x00, 0x02, 0x02, 0x04, 0x00, 0x02, 0x05, 0x05, 0x00, 0x03, 0x07, 0x01, 0x01
        /*0010*/ 	.byte	0x02, 0x03, 0x01, 0x00, 0x02, 0x06, 0x01, 0x00, 0x04, 0x0b, 0x08, 0x00, 0x00, 0x00, 0x00, 0x00
        /*0020*/ 	.byte	0x00, 0x00, 0x00, 0x00


//--------------------- .nv.info._ZN7cutlass13device_kernelINS_4gemm6kernel13GemmUniversalIN4cute5tupleIJiiiiEEENS1_10collective13CollectiveMmaINS1_37MainloopSm90TmaGmmaWarpSpecializedFP8ILi5ENS5_IJNS4_1CILi1EEESB_SB_EEENS1_35KernelTmaWarpSpecializedCooperativeEEENS5_IJNSA_ILi256EEENSA_ILi64EEENSA_ILi128EEEEEENS_12float_e5m2_tENS5_IJlSB_lEEESJ_SK_NS4_8TiledMMAINS4_8MMA_AtomIJNS4_4SM904GMMA30MMA_64x64x32_F32E5M2E5M2_SS_TNILNSO_7ScaleInE1ELSQ_1EEEEEENS4_6LayoutINS5_IJNSA_ILi2EEESB_SB_EEENS5_IJSB_NSA_ILi0EEESW_EEEEENS5_IJNS4_10UnderscoreESZ_SZ_EEEEENS4_13SM90_TMA_LOADENS4_14ComposedLayoutINS4_7SwizzleILi3ELi4ELi3EEENS4_18smem_ptr_flag_bitsILi8EEENST_INS5_IJNSA_ILi8EEESH_EEENS5_IJSH_SB_EEEEEEEvNS4_8identityES12_S1C_vS1D_EENS_8epilogue10collective6detail29Sm90TmaWarpSpecializedAdapterINS1G_15DefaultEpilogueISJ_SK_SK_NS1F_6thread17LinearCombinationISJ_Li1EffLNS1K_9ScaleType4KindE0ELNS_15FloatRoundStyleE2ESJ_EENS1_15EpilogueDefaultEEEEEvvEEEEvNT_6ParamsE --------------------------
	.section	.nv.info._ZN7cutlass13device_kernelINS_4gemm6kernel13GemmUniversalIN4cute5tupleIJiiiiEEENS1_10collective13CollectiveMmaINS1_37MainloopSm90TmaGmmaWarpSpecializedFP8ILi5ENS5_IJNS4_1CILi1EEESB_SB_EEENS1_35KernelTmaWarpSpecializedCooperativeEEENS5_IJNSA_ILi256EEENSA_ILi64EEENSA_ILi128EEEEEENS_12float_e5m2_tENS5_IJlSB_lEEESJ_SK_NS4_8TiledMMAINS4_8MMA_AtomIJNS4_4SM904GMMA30MMA_64x64x32_F32E5M2E5M2_SS_TNILNSO_7ScaleInE1ELSQ_1EEEEEENS4_6LayoutINS5_IJNSA_ILi2EEESB_SB_EEENS5_IJSB_NSA_ILi0EEESW_EEEEENS5_IJNS4_10UnderscoreESZ_SZ_EEEEENS4_13SM90_TMA_LOADENS4_14ComposedLayoutINS4_7SwizzleILi3ELi4ELi3EEENS4_18smem_ptr_flag_bitsILi8EEENST_INS5_IJNSA_ILi8EEESH_EEENS5_IJSH_SB_EEEEEEEvNS4_8identityES12_S1C_vS1D_EENS_8epilogue10collective6detail29Sm90TmaWarpSpecializedAdapterINS1G_15DefaultEpilogueISJ_SK_SK_NS1F_6thread17LinearCombinationISJ_Li1EffLNS1K_9ScaleType4KindE0ELNS_15FloatRoundStyleE2ESJ_EENS1_15EpilogueDefaultEEEEEvvEEEEvNT_6ParamsE,"",@"SHT_CUDA_INFO"
	.sectionflags	@""
	.align	4


	//----- nvinfo : EIATTR_CUDA_API_VERSION
	.align		4
        /*0000*/ 	.byte	0x04, 0x37
        /*0002*/ 	.short	(.L_18 - .L_17)
.L_17:
        /*0004*/ 	.word	0x00000082


	//----- nvinfo : EIATTR_KPARAM_INFO
	.align		4
.L_18:
        /*0008*/ 	.byte	0x04, 0x17
        /*000a*/ 	.short	(.L_20 - .L_19)
.L_19:
        /*000c*/ 	.word	0x00000000
        /*0010*/ 	.short	0x0000
        /*0012*/ 	.short	0x0070
        /*0014*/ 	.byte	0x00, 0xf0, 0x01, 0x10


	//----- nvinfo : EIATTR_SPARSE_MMA_MASK
	.align		4
.L_20:
        /*0018*/ 	.byte	0x03, 0x50
        /*001a*/ 	.short	0x0000


	//----- nvinfo : EIATTR_MAXREG_COUNT
	.align		4
        /*001c*/ 	.byte	0x03, 0x1b
        /*001e*/ 	.short	0x00a8


	//----- nvinfo : EIATTR_NUM_BARRIERS
	.align		4
        /*0020*/ 	.byte	0x02, 0x4c
        /*0022*/ 	.byte	0x01
	.zero		1


	//----- nvinfo : EIATTR_MERCURY_ISA_VERSION
	.align		4
        /*0024*/ 	.byte	0x03, 0x5f
        /*0026*/ 	.short	0x0101


	//----- nvinfo : EIATTR_INT_WARP_WIDE_INSTR_OFFSETS
	.align		4
        /*0028*/ 	.byte	0x04, 0x31
        /*002a*/ 	.short	(.L_22 - .L_21)


	//   ....[0]....
.L_21:
        /*002c*/ 	.word	0x000003f0


	//   ....[1]....
        /*0030*/ 	.word	0x00000400


	//   ....[2]....
        /*0034*/ 	.word	0x000004f0


	//----- nvinfo : EIATTR_COOP_GROUP_MASK_REGIDS
	.align		4
.L_22:
        /*0038*/ 	.byte	0x04, 0x29
        /*003a*/ 	.short	(.L_24 - .L_23)


	//   ....[0]....
.L_23:
        /*003c*/ 	.word	0xffffffff


	//   ....[1]....
        /*0040*/ 	.word	0xffffffff


	//   ....[2]....
        /*0044*/ 	.word	0xffffffff


	//   ....[3]....
        /*0048*/ 	.word	0xffffffff


	//   ....[4]....
        /*004c*/ 	.word	0xffffffff


	//----- nvinfo : EIATTR_COOP_GROUP_INSTR_OFFSETS
	.align		4
.L_24:
        /*0050*/ 	.byte	0x04, 0x28
        /*0052*/ 	.short	(.L_26 - .L_25)


	//   ....[0]....
.L_25:
        /*0054*/ 	.word	0x00000060


	//   ....[1]....
        /*0058*/ 	.word	0x00000070


	//   ....[2]....
        /*005c*/ 	.word	0x00000130


	//   ....[3]....
        /*0060*/ 	.word	0x000002e0


	//   ....[4]....
        /*0064*/ 	.word	0x00000fe0


	//----- nvinfo : EIATTR_REG_RECONFIG
	.align		4
.L_26:
        /*0068*/ 	.byte	0x01, 0x54
	.zero		2


	//----- nvinfo : EIATTR_MBARRIER_INSTR_OFFSETS
	.align		4
        /*006c*/ 	.byte	0x04, 0x39
        /*006e*/ 	.short	(.L_28 - .L_27)


	//   ....[0]....
.L_27:
        /*0070*/ 	.word	0x00000230
        /*0074*/ 	.word	0x000000ff
        /*0078*/ 	.word	0x00000000
        /*007c*/ 	.short	0x0100
        /*007e*/ 	.byte	0x08
	.zero		1


	//   ....[1]....
        /*0080*/ 	.word	0x00000240
        /*0084*/ 	.word	0x000000ff
        /*0088*/ 	.word	0x00000028
        /*008c*/ 	.short	0x0100
        /*008e*/ 	.byte	0x08
	.zero		1


	//   ....[2]....
        /*0090*/ 	.word	0x00000250
        /*0094*/ 	.word	0x000000ff
        /*0098*/ 	.word	0x00000008
        /*009c*/ 	.short	0x0100
        /*009e*/ 	.byte	0x08
	.zero		1


	//   ....[3]....
        /*00a0*/ 	.word	0x00000260
        /*00a4*/ 	.word	0x000000ff
        /*00a8*/ 	.word	0x00000030
        /*00ac*/ 	.short	0x0100
        /*00ae*/ 	.byte	0x08
	.zero		1


	//   ....[4]....
        /*00b0*/ 	.word	0x00000270
        /*00b4*/ 	.word	0x000000ff
        /*00b8*/ 	.word	0x00000010
        /*00bc*/ 	.short	0x0100
        /*00be*/ 	.byte	0x08
	.zero		1


	//   ....[5]....
        /*00c0*/ 	.word	0x00000280
        /*00c4*/ 	.word	0x000000ff
        /*00c8*/ 	.word	0x00000038
        /*00cc*/ 	.short	0x0100
        /*00ce*/ 	.byte	0x08
	.zero		1


	//   ....[6]....
        /*00d0*/ 	.word	0x00000290
        /*00d4*/ 	.word	0x000000ff
        /*00d8*/ 	.word	0x00000018
        /*00dc*/ 	.short	0x0100
        /*00de*/ 	.byte	0x08
	.zero		1


	//   ....[7]....
        /*00e0*/ 	.word	0x000002a0
        /*00e4*/ 	.word	0x000000ff
        /*00e8*/ 	.word	0x00000040
        /*00ec*/ 	.short	0x0100
        /*00ee*/ 	.byte	0x08
	.zero		1


	//   ....[8]....
        /*00f0*/ 	.word	0x000002b0
        /*00f4*/ 	.word	0x000000ff
        /*00f8*/ 	.word	0x00000020
        /*00fc*/ 	.short	0x0100
        /*00fe*/ 	.byte	0x08
	.zero		1


	//   ....[9]....
        /*0100*/ 	.word	0x000002c0
        /*0104*/ 	.word	0x000000ff
        /*0108*/ 	.word	0x00000048
        /*010c*/ 	.short	0x0100
        /*010e*/ 	.byte	0x08
	.zero		1


	//   ....[10]....
        /*0110*/ 	.word	0x00000540
        /*0114*/ 	.word	0x000000ff
        /*0118*/ 	.word	0x00000060
        /*011c*/ 	.short	0x0100
        /*011e*/ 	.byte	0x06
	.zero		1


	//   ....[11]....
        /*0120*/ 	.word	0x000005a0
        /*0124*/ 	.word	0x000000ff
        /*0128*/ 	.word	0x00000068
        /*012c*/ 	.short	0x0100
        /*012e*/ 	.byte	0x06
	.zero		1


	//   ....[12]....
        /*0130*/ 	.word	0x00001510
        /*0134*/ 	.word	0x000000ff
        /*0138*/ 	.word	0x00000000
        /*013c*/ 	.short	0x010a
        /*013e*/ 	.byte	0x06
	.zero		1


	//   ....[13]....
        /*0140*/ 	.word	0x00001550
        /*0144*/ 	.word	0x000000ff
        /*0148*/ 	.word	0x00000000
        /*014c*/ 	.short	0x010a
        /*014e*/ 	.byte	0x06
	.zero		1


	//   ....[14]....
        /*0150*/ 	.word	0x00002040
        /*0154*/ 	.word	0x000000ff
        /*0158*/ 	.word	0x00000000
        /*015c*/ 	.short	0x010a
        /*015e*/ 	.byte	0x0e
	.zero		1


	//   ....[15]....
        /*0160*/ 	.word	0x00002080
        /*0164*/ 	.word	0x000000ff
        /*0168*/ 	.word	0x00000000
        /*016c*/ 	.short	0x010a
        /*016e*/ 	.byte	0x0e
	.zero		1


	//   ....[16]....
        /*0170*/ 	.word	0x00002870
        /*0174*/ 	.word	0x000000ff
        /*0178*/ 	.word	0x00000000
        /*017c*/ 	.short	0x0101
        /*017e*/ 	.byte	0x08
	.zero		1


	//   ....[17]....
        /*0180*/ 	.word	0x00002ec0
        /*0184*/ 	.word	0x000000ff
        /*0188*/ 	.word	0x00000000
        /*018c*/ 	.short	0x0101
        /*018e*/ 	.byte	0x08
	.zero		1


	//   ....[18]....
        /*0190*/ 	.word	0x000089d0
        /*0194*/ 	.word	0x00000013
        /*0198*/ 	.word	0x00000028
        /*019c*/ 	.short	0x010a
        /*019e*/ 	.byte	0x3f
	.zero		1


	//   ....[19]....
        /*01a0*/ 	.word	0x00008d70
        /*01a4*/ 	.word	0x00000008
        /*01a8*/ 	.word	0x00000068
        /*01ac*/ 	.short	0x0101
        /*01ae*/ 	.byte	0x3f
	.zero		1


	//   ....[20]....
        /*01b0*/ 	.word	0x00009480
        /*01b4*/ 	.word	0x00000006
        /*01b8*/ 	.word	0x00000000
        /*01bc*/ 	.short	0x010a
        /*01be*/ 	.byte	0x3f
	.zero		1


	//   ....[21]....
        /*01c0*/ 	.word	0x00009500
        /*01c4*/ 	.word	0x00000007
        /*01c8*/ 	.word	0x00000000
        /*01cc*/ 	.short	0x010a
        /*01ce*/ 	.byte	0x3f
	.zero		1


	//   ....[22]....
        /*01d0*/ 	.word	0x00009590
        /*01d4*/ 	.word	0x0000000a
        /*01d8*/ 	.word	0x00000000
        /*01dc*/ 	.short	0x010a
        /*01de*/ 	.byte	0x3f
	.zero		1


	//   ....[23]....
        /*01e0*/ 	.word	0x00009620
        /*01e4*/ 	.word	0x0000000b
        /*01e8*/ 	.word	0x00000000
        /*01ec*/ 	.short	0x010a
        /*01ee*/ 	.byte	0x3f
	.zero		1


	//   ....[24]....
        /*01f0*/ 	.word	0x000096b0
        /*01f4*/ 	.word	0x00000003
        /*01f8*/ 	.word	0x00000000
        /*01fc*/ 	.short	0x010a
        /*01fe*/ 	.byte	0x3f
	.zero		1


	//   ....[25]....
        /*0200*/ 	.word	0x00009720
        /*0204*/ 	.word	0x0000000b
        /*0208*/ 	.word	0x00000000
        /*020c*/ 	.short	0x010a
        /*020e*/ 	.byte	0x3f
	.zero		1


	//   ....[26]....
        /*0210*/ 	.word	0x00009780
        /*0214*/ 	.word	0x0000000c
        /*0218*/ 	.word	0x00000000
        /*021c*/ 	.short	0x010a
        /*021e*/ 	.byte	0x3f
	.zero		1


	//   ....[27]....
        /*0220*/ 	.word	0x00009850
        /*0224*/ 	.word	0x00000013
        /*0228*/ 	.word	0x00000028
        /*022c*/ 	.short	0x010a
        /*022e*/ 	.byte	0x3f
	.zero		1


	//   ....[28]....
        /*0230*/ 	.word	0x00009930
        /*0234*/ 	.word	0x00000006
        /*0238*/ 	.word	0x00000000
        /*023c*/ 	.short	0x010a
        /*023e*/ 	.byte	0x3f
	.zero		1


	//   ....[29]....
        /*0240*/ 	.word	0x00009980
        /*0244*/ 	.word	0x00000007
        /*0248*/ 	.word	0x00000000
        /*024c*/ 	.short	0x010a
        /*024e*/ 	.byte	0x3f
	.zero		1


	//   ....[30]....
        /*0250*/ 	.word	0x000099d0
        /*0254*/ 	.word	0x0000000a
        /*0258*/ 	.word	0x00000000
        /*025c*/ 	.short	0x010a
        /*025e*/ 	.byte	0x3f
	.zero		1


	//   ....[31]....
        /*0260*/ 	.word	0x00009a20
        /*0264*/ 	.word	0x0000000b
        /*0268*/ 	.word	0x00000000
        /*026c*/ 	.short	0x010a
        /*026e*/ 	.byte	0x3f
	.zero		1


	//----- nvinfo : EIATTR_NUM_MBARRIERS
	.align		4
.L_28:
        /*0270*/ 	.byte	0x03, 0x38
        /*0272*/ 	.short	0x000c


	//----- nvinfo : EIATTR_EXIT_INSTR_OFFSETS
	.align		4
        /*0274*/ 	.byte	0x04, 0x1c
        /*0276*/ 	.short	(.L_30 - .L_29)


	//   ....[0]....
.L_29:
        /*0278*/ 	.word	0x000005f0


	//   ....[1]....
        /*027c*/ 	.word	0x00000eb0


	//   ....[2]....
        /*0280*/ 	.word	0x00008040


	//   ....[3]....
        /*0284*/ 	.word	0x00008670


	//   ....[4]....
        /*0288*/ 	.word	0x00009700


	//----- nvinfo : EIATTR_MAX_THREADS
	.align		4
.L_30:
        /*028c*/ 	.byte	0x04, 0x05
        /*028e*/ 	.short	(.L_32 - .L_31)
.L_31:
        /*0290*/ 	.word	0x00000180
        /*0294*/ 	.word	0x00000001
        /*0298*/ 	.word	0x00000001


	//----- nvinfo : EIATTR_CRS_STACK_SIZE
	.align		4
.L_32:
        /*029c*/ 	.byte	0x04, 0x1e
        /*029e*/ 	.short	(.L_34 - .L_33)
.L_33:
        /*02a0*/ 	.word	0x00000000


	//----- nvinfo : EIATTR_CBANK_PARAM_SIZE
	.align		4
.L_34:
        /*02a4*/ 	.byte	0x03, 0x19
        /*02a6*/ 	.short	0x0470


	//----- nvinfo : EIATTR_PARAM_CBANK
	.align		4
        /*02a8*/ 	.byte	0x04, 0x0a
        /*02aa*/ 	.short	(.L_36 - .L_35)
	.align		4
.L_35:
        /*02ac*/ 	.word	index@(.nv.constant0._ZN7cutlass13device_kernelINS_4gemm6kernel13GemmUniversalIN4cute5tupleIJiiiiEEENS1_10collective13CollectiveMmaINS1_37MainloopSm90TmaGmmaWarpSpecializedFP8ILi5ENS5_IJNS4_1CILi1EEESB_SB_EEENS1_35KernelTmaWarpSpecializedCooperativeEEENS5_IJNSA_ILi256EEENSA_ILi64EEENSA_ILi128EEEEEENS_12float_e5m2_tENS5_IJlSB_lEEESJ_SK_NS4_8TiledMMAINS4_8MMA_AtomIJNS4_4SM904GMMA30MMA_64x64x32_F32E5M2E5M2_SS_TNILNSO_7ScaleInE1ELSQ_1EEEEEENS4_6LayoutINS5_IJNSA_ILi2EEESB_SB_EEENS5_IJSB_NSA_ILi0EEESW_EEEEENS5_IJNS4_10UnderscoreESZ_SZ_EEEEENS4_13SM90_TMA_LOADENS4_14ComposedLayoutINS4_7SwizzleILi3ELi4ELi3EEENS4_18smem_ptr_flag_bitsILi8EEENST_INS5_IJNSA_ILi8EEESH_EEENS5_IJSH_SB_EEEEEEEvNS4_8identityES12_S1C_vS1D_EENS_8epilogue10collective6detail29Sm90TmaWarpSpecializedAdapterINS1G_15DefaultEpilogueISJ_SK_SK_NS1F_6thread17LinearCombinationISJ_Li1EffLNS1K_9ScaleType4KindE0ELNS_15FloatRoundStyleE2ESJ_EENS1_15EpilogueDefaultEEEEEvvEEEEvNT_6ParamsE)
        /*02b0*/ 	.short	0x0210
        /*02b2*/ 	.short	0x0470


	//----- nvinfo : EIATTR_SW_WAR
	.align		4
.L_36:
        /*02b4*/ 	.byte	0x04, 0x36
        /*02b6*/ 	.short	(.L_38 - .L_37)
.L_37:
        /*02b8*/ 	.word	0x00000008
.L_38:


//--------------------- .nv.callgraph             --------------------------
	.section	.nv.callgraph,"",@"SHT_CUDA_CALLGRAPH"
	.align	4
	.sectionentsize	8
	.align		4
        /*0000*/ 	.word	0x00000000
	.align		4
        /*0004*/ 	.word	0xffffffff
	.align		4
        /*0008*/ 	.word	0x00000000
	.align		4
        /*000c*/ 	.word	0xfffffffe
	.align		4
        /*0010*/ 	.word	0x00000000
	.align		4
        /*0014*/ 	.word	0xfffffffd
	.align		4
        /*0018*/ 	.word	0x00000000
	.align		4
        /*001c*/ 	.word	0xfffffffc


//--------------------- .nv.constant4             --------------------------
	.section	.nv.constant4,"a",@progbits
	.align	8
	.align		8
.nv.constant4:
        /*0000*/ 	.dword	_ZN40_INTERNAL_ac705fb6_4_k_cu_393e492f_164544cuda3std3__45__cpo5beginE
	.align		8
        /*0008*/ 	.dword	_ZN40_INTERNAL_ac705fb6_4_k_cu_393e492f_164544cuda3std3__45__cpo3endE
	.align		8
        /*0010*/ 	.dword	_ZN40_INTERNAL_ac705fb6_4_k_cu_393e492f_164544cuda3std3__45__cpo6cbeginE
	.align		8
        /*0018*/ 	.dword	_ZN40_INTERNAL_ac705fb6_4_k_cu_393e492f_164544cuda3std3__45__cpo4cendE
	.align		8
        /*0020*/ 	.dword	_ZN40_INTERNAL_ac705fb6_4_k_cu_393e492f_164544cuda3std3__442_GLOBAL__N__ac705fb6_4_k_cu_393e492f_164546ignoreE
	.align		8
        /*0028*/ 	.dword	_ZN40_INTERNAL_ac705fb6_4_k_cu_393e492f_164544cuda3std3__419piecewise_constructE
	.align		8
        /*0030*/ 	.dword	_ZN40_INTERNAL_ac705fb6_4_k_cu_393e492f_164544cuda3std3__48in_placeE
	.align		8
        /*0038*/ 	.dword	_ZN40_INTERNAL_ac705fb6_4_k_cu_393e492f_164544cuda3std6ranges3__45__cpo4swapE
	.align		8
        /*0040*/ 	.dword	_ZN40_INTERNAL_ac705fb6_4_k_cu_393e492f_164544cuda3std6ranges3__45__cpo9iter_moveE
	.align		8
        /*0048*/ 	.dword	_ZN40_INTERNAL_ac705fb6_4_k_cu_393e492f_164544cute7productE
	.align		8
        /*0050*/ 	.dword	_ZN40_INTERNAL_ac705fb6_4_k_cu_393e492f_164544cute1_E


//--------------------- .text._ZN7cutlass13device_kernelINS_4gemm6kernel13GemmUniversalIN4cute5tupleIJiiiiEEENS1_10collective13CollectiveMmaINS1_37MainloopSm90TmaGmmaWarpSpecializedFP8ILi5ENS5_IJNS4_1CILi1EEESB_SB_EEENS1_35KernelTmaWarpSpecializedCooperativeEEENS5_IJNSA_ILi256EEENSA_ILi64EEENSA_ILi128EEEEEENS_12float_e5m2_tENS5_IJlSB_lEEESJ_SK_NS4_8TiledMMAINS4_8MMA_AtomIJNS4_4SM904GMMA30MMA_64x64x32_F32E5M2E5M2_SS_TNILNSO_7ScaleInE1ELSQ_1EEEEEENS4_6LayoutINS5_IJNSA_ILi2EEESB_SB_EEENS5_IJSB_NSA_ILi0EEESW_EEEEENS5_IJNS4_10UnderscoreESZ_SZ_EEEEENS4_13SM90_TMA_LOADENS4_14ComposedLayoutINS4_7SwizzleILi3ELi4ELi3EEENS4_18smem_ptr_flag_bitsILi8EEENST_INS5_IJNSA_ILi8EEESH_EEENS5_IJSH_SB_EEEEEEEvNS4_8identityES12_S1C_vS1D_EENS_8epilogue10collective6detail29Sm90TmaWarpSpecializedAdapterINS1G_15DefaultEpilogueISJ_SK_SK_NS1F_6thread17LinearCombinationISJ_Li1EffLNS1K_9ScaleType4KindE0ELNS_15FloatRoundStyleE2ESJ_EENS1_15EpilogueDefaultEEEEEvvEEEEvNT_6ParamsE --------------------------
	.section	.text._ZN7cutlass13device_kernelINS_4gemm6kernel13GemmUniversalIN4cute5tupleIJiiiiEEENS1_10collective13CollectiveMmaINS1_37MainloopSm90TmaGmmaWarpSpecializedFP8ILi5ENS5_IJNS4_1CILi1EEESB_SB_EEENS1_35KernelTmaWarpSpecializedCooperativeEEENS5_IJNSA_ILi256EEENSA_ILi64EEENSA_ILi128EEEEEENS_12float_e5m2_tENS5_IJlSB_lEEESJ_SK_NS4_8TiledMMAINS4_8MMA_AtomIJNS4_4SM904GMMA30MMA_64x64x32_F32E5M2E5M2_SS_TNILNSO_7ScaleInE1ELSQ_1EEEEEENS4_6LayoutINS5_IJNSA_ILi2EEESB_SB_EEENS5_IJSB_NSA_ILi0EEESW_EEEEENS5_IJNS4_10UnderscoreESZ_SZ_EEEEENS4_13SM90_TMA_LOADENS4_14ComposedLayoutINS4_7SwizzleILi3ELi4ELi3EEENS4_18smem_ptr_flag_bitsILi8EEENST_INS5_IJNSA_ILi8EEESH_EEENS5_IJSH_SB_EEEEEEEvNS4_8identityES12_S1C_vS1D_EENS_8epilogue10collective6detail29Sm90TmaWarpSpecializedAdapterINS1G_15DefaultEpilogueISJ_SK_SK_NS1F_6thread17LinearCombinationISJ_Li1EffLNS1K_9ScaleType4KindE0ELNS_15FloatRoundStyleE2ESJ_EENS1_15EpilogueDefaultEEEEEvvEEEEvNT_6ParamsE,"ax",@progbits
	.align	128
.text._ZN7cutlass13device_kernelINS_4gemm6kernel13GemmUniversalIN4cute5tupleIJiiiiEEENS1_10collective13CollectiveMmaINS1_37MainloopSm90TmaGmmaWarpSpecializedFP8ILi5ENS5_IJNS4_1CILi1EEESB_SB_EEENS1_35KernelTmaWarpSpecializedCooperativeEEENS5_IJNSA_ILi256EEENSA_ILi64EEENSA_ILi128EEEEEENS_12float_e5m2_tENS5_IJlSB_lEEESJ_SK_NS4_8TiledMMAINS4_8MMA_AtomIJNS4_4SM904GMMA30MMA_64x64x32_F32E5M2E5M2_SS_TNILNSO_7ScaleInE1ELSQ_1EEEEEENS4_6LayoutINS5_IJNSA_ILi2EEESB_SB_EEENS5_IJSB_NSA_ILi0EEESW_EEEEENS5_IJNS4_10UnderscoreESZ_SZ_EEEEENS4_13SM90_TMA_LOADENS4_14ComposedLayoutINS4_7SwizzleILi3ELi4ELi3EEENS4_18smem_ptr_flag_bitsILi8EEENST_INS5_IJNSA_ILi8EEESH_EEENS5_IJSH_SB_EEEEEEEvNS4_8identityES12_S1C_vS1D_EENS_8epilogue10collective6detail29Sm90TmaWarpSpecializedAdapterINS1G_15DefaultEpilogueISJ_SK_SK_NS1F_6thread17LinearCombinationISJ_Li1EffLNS1K_9ScaleType4KindE0ELNS_15FloatRoundStyleE2ESJ_EENS1_15EpilogueDefaultEEEEEvvEEEEvNT_6ParamsE:
        .type           _ZN7cutlass13device_kernelINS_4gemm6kernel13GemmUniversalIN4cute5tupleIJiiiiEEENS1_10collective13CollectiveMmaINS1_37MainloopSm90TmaGmmaWarpSpecializedFP8ILi5ENS5_IJNS4_1CILi1EEESB_SB_EEENS1_35KernelTmaWarpSpecializedCooperativeEEENS5_IJNSA_ILi256EEENSA_ILi64EEENSA_ILi128EEEEEENS_12float_e5m2_tENS5_IJlSB_lEEESJ_SK_NS4_8TiledMMAINS4_8MMA_AtomIJNS4_4SM904GMMA30MMA_64x64x32_F32E5M2E5M2_SS_TNILNSO_7ScaleInE1ELSQ_1EEEEEENS4_6LayoutINS5_IJNSA_ILi2EEESB_SB_EEENS5_IJSB_NSA_ILi0EEESW_EEEEENS5_IJNS4_10UnderscoreESZ_SZ_EEEEENS4_13SM90_TMA_LOADENS4_14ComposedLayoutINS4_7SwizzleILi3ELi4ELi3EEENS4_18smem_ptr_flag_bitsILi8EEENST_INS5_IJNSA_ILi8EEESH_EEENS5_IJSH_SB_EEEEEEEvNS4_8identityES12_S1C_vS1D_EENS_8epilogue10collective6detail29Sm90TmaWarpSpecializedAdapterINS1G_15DefaultEpilogueISJ_SK_SK_NS1F_6thread17LinearCombinationISJ_Li1EffLNS1K_9ScaleType4KindE0ELNS_15FloatRoundStyleE2ESJ_EENS1_15EpilogueDefaultEEEEEvvEEEEvNT_6ParamsE,@function
        .size           _ZN7cutlass13device_kernelINS_4gemm6kernel13GemmUniversalIN4cute5tupleIJiiiiEEENS1_10collective13CollectiveMmaINS1_37MainloopSm90TmaGmmaWarpSpecializedFP8ILi5ENS5_IJNS4_1CILi1EEESB_SB_EEENS1_35KernelTmaWarpSpecializedCooperativeEEENS5_IJNSA_ILi256EEENSA_ILi64EEENSA_ILi128EEEEEENS_12float_e5m2_tENS5_IJlSB_lEEESJ_SK_NS4_8TiledMMAINS4_8MMA_AtomIJNS4_4SM904GMMA30MMA_64x64x32_F32E5M2E5M2_SS_TNILNSO_7ScaleInE1ELSQ_1EEEEEENS4_6LayoutINS5_IJNSA_ILi2EEESB_SB_EEENS5_IJSB_NSA_ILi0EEESW_EEEEENS5_IJNS4_10UnderscoreESZ_SZ_EEEEENS4_13SM90_TMA_LOADENS4_14ComposedLayoutINS4_7SwizzleILi3ELi4ELi3EEENS4_18smem_ptr_flag_bitsILi8EEENST_INS5_IJNSA_ILi8EEESH_EEENS5_IJSH_SB_EEEEEEEvNS4_8identityES12_S1C_vS1D_EENS_8epilogue10collective6detail29Sm90TmaWarpSpecializedAdapterINS1G_15DefaultEpilogueISJ_SK_SK_NS1F_6thread17LinearCombinationISJ_Li1EffLNS1K_9ScaleType4KindE0ELNS_15FloatRoundStyleE2ESJ_EENS1_15EpilogueDefaultEEEEEvvEEEEvNT_6ParamsE,(.L_x_203 - _ZN7cutlass13device_kernelINS_4gemm6kernel13GemmUniversalIN4cute5tupleIJiiiiEEENS1_10collective13CollectiveMmaINS1_37MainloopSm90TmaGmmaWarpSpecializedFP8ILi5ENS5_IJNS4_1CILi1EEESB_SB_EEENS1_35KernelTmaWarpSpecializedCooperativeEEENS5_IJNSA_ILi256EEENSA_ILi64EEENSA_ILi128EEEEEENS_12float_e5m2_tENS5_IJlSB_lEEESJ_SK_NS4_8TiledMMAINS4_8MMA_AtomIJNS4_4SM904GMMA30MMA_64x64x32_F32E5M2E5M2_SS_TNILNSO_7ScaleInE1ELSQ_1EEEEEENS4_6LayoutINS5_IJNSA_ILi2EEESB_SB_EEENS5_IJSB_NSA_ILi0EEESW_EEEEENS5_IJNS4_10UnderscoreESZ_SZ_EEEEENS4_13SM90_TMA_LOADENS4_14ComposedLayoutINS4_7SwizzleILi3ELi4ELi3EEENS4_18smem_ptr_flag_bitsILi8EEENST_INS5_IJNSA_ILi8EEESH_EEENS5_IJSH_SB_EEEEEEEvNS4_8identityES12_S1C_vS1D_EENS_8epilogue10collective6detail29Sm90TmaWarpSpecializedAdapterINS1G_15DefaultEpilogueISJ_SK_SK_NS1F_6thread17LinearCombinationISJ_Li1EffLNS1K_9ScaleType4KindE0ELNS_15FloatRoundStyleE2ESJ_EENS1_15EpilogueDefaultEEEEEvvEEEEvNT_6ParamsE)
        .other          _ZN7cutlass13device_kernelINS_4gemm6kernel13GemmUniversalIN4cute5tupleIJiiiiEEENS1_10collective13CollectiveMmaINS1_37MainloopSm90TmaGmmaWarpSpecializedFP8ILi5ENS5_IJNS4_1CILi1EEESB_SB_EEENS1_35KernelTmaWarpSpecializedCooperativeEEENS5_IJNSA_ILi256EEENSA_ILi64EEENSA_ILi128EEEEEENS_12float_e5m2_tENS5_IJlSB_lEEESJ_SK_NS4_8TiledMMAINS4_8MMA_AtomIJNS4_4SM904GMMA30MMA_64x64x32_F32E5M2E5M2_SS_TNILNSO_7ScaleInE1ELSQ_1EEEEEENS4_6LayoutINS5_IJNSA_ILi2EEESB_SB_EEENS5_IJSB_NSA_ILi0EEESW_EEEEENS5_IJNS4_10UnderscoreESZ_SZ_EEEEENS4_13SM90_TMA_LOADENS4_14ComposedLayoutINS4_7SwizzleILi3ELi4ELi3EEENS4_18smem_ptr_flag_bitsILi8EEENST_INS5_IJNSA_ILi8EEESH_EEENS5_IJSH_SB_EEEEEEEvNS4_8identityES12_S1C_vS1D_EENS_8epilogue10collective6detail29Sm90TmaWarpSpecializedAdapterINS1G_15DefaultEpilogueISJ_SK_SK_NS1F_6thread17LinearCombinationISJ_Li1EffLNS1K_9ScaleType4KindE0ELNS_15FloatRoundStyleE2ESJ_EENS1_15EpilogueDefaultEEEEEvvEEEEvNT_6ParamsE,@"STO_CUDA_ENTRY STV_DEFAULT"
_ZN7cutlass13device_kernelINS_4gemm6kernel13GemmUniversalIN4cute5tupleIJiiiiEEENS1_10collective13CollectiveMmaINS1_37MainloopSm90TmaGmmaWarpSpecializedFP8ILi5ENS5_IJNS4_1CILi1EEESB_SB_EEENS1_35KernelTmaWarpSpecializedCooperativeEEENS5_IJNSA_ILi256EEENSA_ILi64EEENSA_ILi128EEEEEENS_12float_e5m2_tENS5_IJlSB_lEEESJ_SK_NS4_8TiledMMAINS4_8MMA_AtomIJNS4_4SM904GMMA30MMA_64x64x32_F32E5M2E5M2_SS_TNILNSO_7ScaleInE1ELSQ_1EEEEEENS4_6LayoutINS5_IJNSA_ILi2EEESB_SB_EEENS5_IJSB_NSA_ILi0EEESW_EEEEENS5_IJNS4_10UnderscoreESZ_SZ_EEEEENS4_13SM90_TMA_LOADENS4_14ComposedLayoutINS4_7SwizzleILi3ELi4ELi3EEENS4_18smem_ptr_flag_bitsILi8EEENST_INS5_IJNSA_ILi8EEESH_EEENS5_IJSH_SB_EEEEEEEvNS4_8identityES12_S1C_vS1D_EENS_8epilogue10collective6detail29Sm90TmaWarpSpecializedAdapterINS1G_15DefaultEpilogueISJ_SK_SK_NS1F_6thread17LinearCombinationISJ_Li1EffLNS1K_9ScaleType4KindE0ELNS_15FloatRoundStyleE2ESJ_EENS1_15EpilogueDefaultEEEEEvvEEEEvNT_6ParamsE:
[----:B------:R-:W-:Y:S01]  /*0000*/  LDC R1, c[0x0][0x28] ;  /* 0x00000a00ff017b82 */ /* 0x000fe20000000800 */
[----:B------:R-:W0:Y:S01]  /*0010*/  S2R R0, SR_TID.X ;  /* 0x0000000000007919 */ /* 0x000e220000002100 */
[----:B------:R-:W-:Y:S01]  /*0020*/  ELECT P0, URZ, PT ;  /* 0x00000000003f782f */ /* 0x000fe20003800000 */
[----:B------:R-:W-:Y:S01]  /*0030*/  BSSY B0, `(.L_x_0) ;  /* 0x000000f000007945 */ /* 0x000fe20003800000 */
[--C-:B0-----:R-:W-:Y:S02]  /*0040*/  SHF.R.U32.HI R2, RZ, 0x5, R0.reuse ;  /* 0x00000005ff027819 */ /* 0x101fe40000011600 */
[----:B------:R-:W-:-:S03]  /*0050*/  SHF.R.U32.HI R3, RZ, 0x7, R0 ;  /* 0x00000007ff037819 */ /* 0x000fc60000011600 */
[----:B------:R-:W0:Y:S04]  /*0060*/  SHFL.IDX PT, R5, R2, RZ, 0x1f ;  /* 0x00001fff02057589 */ /* 0x000e2800000e0000 */
[----:B------:R1:W2:Y:S01]  /*0070*/  SHFL.IDX PT, R6, R3, RZ, 0x1f ;  /* 0x00001fff03067589 */ /* 0x0002a200000e0000 */
[----:B0-----:R-:W-:-:S13]  /*0080*/  ISETP.NE.OR P0, PT, R5, RZ, !P0 ;  /* 0x000000ff0500720c */ /* 0x001fda0004705670 */
[----:B-12---:R-:W-:Y:S05]  /*0090*/  @P0 BRA `(.L_x_1) ;  /* 0x0000000000200947 */ /* 0x006fea0003800000 */
[----:B------:R-:W-:Y:S02]  /*00a0*/  ULDC.64 UR4, c[0x0][0x198] ;  /* 0x0000660000047ab9 */ /* 0x000fe40000000a00 */
[----:B------:R-:W-:Y:S02]  /*00b0*/  UIADD3 UR6, UP0, UR4, 0xf0, URZ ;  /* 0x000000f004067890 */ /* 0x000fe4000ff1e03f */
[----:B------:R-:W-:Y:S02]  /*00c0*/  UIADD3 UR4, UP1, UR4, 0x1f0, URZ ;  /* 0x000001f004047890 */ /* 0x000fe4000ff3e03f */
[----:B------:R-:W-:Y:S02]  /*00d0*/  UIADD3.X UR7, URZ, UR5, URZ, UP0, !UPT ;  /* 0x000000053f077290 */ /* 0x000fe400087fe43f */
[----:B------:R-:W-:-:S07]  /*00e0*/  UIADD3.X UR5, URZ, UR5, URZ, UP1, !UPT ;  /* 0x000000053f057290 */ /* 0x000fce0008ffe43f */
[----:B------:R0:W-:Y:S02]  /*00f0*/  UTMACCTL.PF [UR6] ;  /* 0x00000000060079b9 */ /* 0x0001e40008040000 */
[----:B------:R0:W-:Y:S02]  /*0100*/  UTMACCTL.PF [UR4] ;  /* 0x00000000040079b9 */ /* 0x0001e40008040000 */
[----:B0-----:R-:W-:Y:S01]  /*0110*/  NOP ;  /* 0x0000000000007918 */ /* 0x001fe20000000000 */
.L_x_1:
[----:B------:R-:W-:Y:S05]  /*0120*/  BSYNC B0 ;  /* 0x0000000000007941 */ /* 0x000fea0003800000 */
.L_x_0:
[----:B------:R-:W0:Y:S02]  /*0130*/  SHFL.IDX PT, R3, R2, RZ, 0x1f ;  /* 0x00001fff02037589 */ /* 0x000e2400000e0000 */
[----:B0-----:R-:W-:-:S13]  /*0140*/  ISETP.NE.AND P0, PT, R3, RZ, PT ;  /* 0x000000ff0300720c */ /* 0x001fda0003f05270 */
[----:B------:R-:W-:Y:S05]  /*0150*/  @P0 BRA `(.L_x_2) ;  /* 0x0000000000600947 */ /* 0x000fea0003800000 */
[----:B------:R-:W0:Y:S01]  /*0160*/  S2UR UR8, SR_CgaCtaId ;  /* 0x00000000000879c3 */ /* 0x000e220000008800 */
[----:B------:R-:W-:Y:S01]  /*0170*/  UMOV UR4, 0x400 ;  /* 0x0000040000047882 */ /* 0x000fe20000000000 */
[----:B------:R-:W-:Y:S01]  /*0180*/  UMOV UR5, 0x1 ;  /* 0x0000000100057882 */ /* 0x000fe20000000000 */
[----:B------:R-:W-:Y:S01]  /*0190*/  UMOV UR6, 0x100 ;  /* 0x0000010000067882 */ /* 0x000fe20000000000 */
[----:B------:R-:W-:Y:S01]  /*01a0*/  ELECT P0, URZ, PT ;  /* 0x00000000003f782f */ /* 0x000fe20003800000 */
[----:B------:R-:W-:-:S04]  /*01b0*/  UIADD3 UR6, -UR6, 0x100000, URZ ;  /* 0x0010000006067890 */ /* 0x000fc8000fffe13f */
[----:B------:R-:W-:Y:S02]  /*01c0*/  USHF.L.U32 UR7, UR6, 0xb, URZ ;  /* 0x0000000b06077899 */ /* 0x000fe4000800063f */
[----:B------:R-:W-:Y:S02]  /*01d0*/  USHF.L.U32 UR6, UR6, 0x1, URZ ;  /* 0x0000000106067899 */ /* 0x000fe4000800063f */
[----:B0-----:R-:W-:Y:S02]  /*01e0*/  ULEA UR8, UR8, UR4, 0x18 ;  /* 0x0000000408087291 */ /* 0x001fe4000f8ec03f */
[----:B------:R-:W-:-:S04]  /*01f0*/  UIADD3 UR4, -UR5, 0x100000, URZ ;  /* 0x0010000005047890 */ /* 0x000fc8000fffe13f */
[----:B------:R-:W-:Y:S02]  /*0200*/  USHF.L.U32 UR5, UR4, 0xb, URZ ;  /* 0x0000000b04057899 */ /* 0x000fe4000800063f */
[----:B------:R-:W-:Y:S01]  /*0210*/  USHF.L.U32 UR4, UR4, 0x1, URZ ;  /* 0x0000000104047899 */ /* 0x000fe2000800063f */
[----:B------:R-:W0:Y:S11]  /*0220*/  FENCE.VIEW.ASYNC.S ;  /* 0x00000000000073c6 */ /* 0x000e360000000000 */
[----:B0-----:R0:W1:Y:S01]  /*0230*/  SYNCS.EXCH.64 URZ, [UR8], UR4 ;  /* 0x00000004083f75b2 */ /* 0x0010620008000100 */
[----:B------:R0:W2:Y:S01]  /*0240*/  SYNCS.EXCH.64 URZ, [UR8+0x28], UR6 ;  /* 0x00002806083f75b2 */ /* 0x0000a20008000100 */
[----:B------:R0:W3:Y:S01]  /*0250*/  SYNCS.EXCH.64 URZ, [UR8+0x8], UR4 ;  /* 0x00000804083f75b2 */ /* 0x0000e20008000100 */
[----:B------:R0:W4:Y:S01]  /*0260*/  SYNCS.EXCH.64 URZ, [UR8+0x30], UR6 ;  /* 0x00003006083f75b2 */ /* 0x0001220008000100 */
[----:B------:R0:W0:Y:S01]  /*0270*/  SYNCS.EXCH.64 URZ, [UR8+0x10], UR4 ;  /* 0x00001004083f75b2 */ /* 0x0000220008000100 */
[----:B------:R0:W0:Y:S01]  /*0280*/  SYNCS.EXCH.64 URZ, [UR8+0x38], UR6 ;  /* 0x00003806083f75b2 */ /* 0x0000220008000100 */
[----:B------:R0:W0:Y:S01]  /*0290*/  SYNCS.EXCH.64 URZ, [UR8+0x18], UR4 ;  /* 0x00001804083f75b2 */ /* 0x0000220008000100 */
[----:B------:R0:W0:Y:S01]  /*02a0*/  SYNCS.EXCH.64 URZ, [UR8+0x40], UR6 ;  /* 0x00004006083f75b2 */ /* 0x0000220008000100 */
[----:B------:R0:W0:Y:S01]  /*02b0*/  SYNCS.EXCH.64 URZ, [UR8+0x20], UR4 ;  /* 0x00002004083f75b2 */ /* 0x0000220008000100 */
[----:B------:R0:W0:Y:S01]  /*02c0*/  SYNCS.EXCH.64 URZ, [UR8+0x48], UR6 ;  /* 0x00004806083f75b2 */ /* 0x0000220008000100 */
[----:B------:R-:W-:Y:S01]  /*02d0*/  NOP ;  /* 0x0000000000007918 */ /* 0x000fe20000000000 */
.L_x_2:
[----:B------:R-:W5:Y:S01]  /*02e0*/  SHFL.IDX PT, R2, R2, RZ, 0x1f ;  /* 0x00001fff02027589 */ /* 0x000f6200000e0000 */
[----:B------:R-:W1:Y:S01]  /*02f0*/  LDC R3, c[0x0][0x65c] ;  /* 0x00019700ff037b82 */ /* 0x000e620000000800 */
[----:B------:R-:W-:Y:S02]  /*0300*/  ELECT P0, URZ, PT ;  /* 0x00000000003f782f */ /* 0x000fe40003800000 */
[----:B------:R-:W-:Y:S01]  /*0310*/  SHF.R.S32.HI R4, RZ, 0x1f, R5 ;  /* 0x0000001fff047819 */ /* 0x000fe20000011405 */
[----:B------:R-:W2:Y:S01]  /*0320*/  S2R R10, SR_CTAID.Y ;  /* 0x00000000000a7919 */ /* 0x000ea20000002600 */
[----:B0-----:R-:W-:Y:S01]  /*0330*/  UMOV UR4, 0x20 ;  /* 0x0000002000047882 */ /* 0x001fe20000000000 */
[C---:B------:R-:W-:Y:S01]  /*0340*/  ISETP.NE.AND P2, PT, R6.reuse, RZ, PT ;  /* 0x000000ff0600720c */ /* 0x040fe20003f45270 */
[----:B------:R-:W-:Y:S01]  /*0350*/  VIADD R11, R6, 0xffffffff ;  /* 0xffffffff060b7836 */ /* 0x000fe20000000000 */
[----:B------:R-:W0:Y:S01]  /*0360*/  S2R R8, SR_CTAID.X ;  /* 0x0000000000087919 */ /* 0x000e220000002500 */
[----:B------:R-:W-:Y:S01]  /*0370*/  LEA.HI R4, R4, R5, RZ, 0x2 ;  /* 0x0000000504047211 */ /* 0x000fe200078f10ff */
[----:B------:R-:W-:Y:S01]  /*0380*/  NOP ;  /* 0x0000000000007918 */ /* 0x000fe20000000000 */
[----:B------:R-:W-:Y:S01]  /*0390*/  NOP ;  /* 0x0000000000007918 */ /* 0x000fe20000000000 */
[----:B------:R-:W-:-:S02]  /*03a0*/  ISETP.GE.U32.AND P1, PT, R11, 0x2, PT ;  /* 0x000000020b00780c */ /* 0x000fc40003f26070 */
[----:B------:R-:W-:-:S05]  /*03b0*/  LOP3.LUT R4, R4, 0xfffffffc, RZ, 0xc0, !PT ;  /* 0xfffffffc04047812 */ /* 0x000fca00078ec0ff */
[----:B------:R-:W-:Y:S01]  /*03c0*/  IMAD.IADD R5, R5, 0x1, -R4 ;  /* 0x0000000105057824 */ /* 0x000fe200078e0a04 */
[----:B-----5:R-:W-:Y:S02]  /*03d0*/  ISETP.NE.OR P0, PT, R2, RZ, !P0 ;  /* 0x000000ff0200720c */ /* 0x020fe40004705670 */
[----:B-1----:R-:W-:-:S11]  /*03e0*/  ISETP.NE.AND P3, PT, R3, 0x1, PT ;  /* 0x000000010300780c */ /* 0x002fd60003f65270 */
[----:B------:R-:W-:Y:S01]  /*03f0*/  VOTEU.ALL UP0, P0 ;  /* 0x00000000003f7886 */ /* 0x000fe20000000000 */
[----:B------:R-:W-:Y:S01]  /*0400*/  VOTEU.ALL UP1, P0 ;  /* 0x00000000003f7886 */ /* 0x000fe20000020000 */
[----:B------:R-:W0:Y:S01]  /*0410*/  @P3 LDC R9, c[0x0][0x10] ;  /* 0x00000400ff093b82 */ /* 0x000e220000000800 */
[----:B--2---:R-:W-:Y:S02]  /*0420*/  @P3 IMAD.MOV.U32 R2, RZ, RZ, R10 ;  /* 0x000000ffff023224 */ /* 0x004fe400078e000a */
[----:B------:R-:W-:Y:S01]  /*0430*/  @!UP0 UMOV UR6, 0x400 ;  /* 0x0000040000068882 */ /* 0x000fe20000000000 */
[----:B------:R-:W-:-:S04]  /*0440*/  @!UP0 UIADD3 UR4, -UR4, 0x100000, URZ ;  /* 0x0010000004048890 */ /* 0x000fc8000fffe13f */
[----:B------:R-:W-:Y:S02]  /*0450*/  @!UP0 USHF.L.U32 UR5, UR4, 0xb, URZ ;  /* 0x0000000b04058899 */ /* 0x000fe4000800063f */
[----:B------:R-:W-:Y:S01]  /*0460*/  @!UP0 USHF.L.U32 UR4, UR4, 0x1, URZ ;  /* 0x0000000104048899 */ /* 0x000fe2000800063f */
[----:B------:R-:W-:Y:S02]  /*0470*/  @P3 IMAD.MOV.U32 R3, RZ, RZ, RZ ;  /* 0x000000ffff033224 */ /* 0x000fe400078e00ff */
[----:B------:R-:W-:Y:S01]  /*0480*/  @P3 IMAD.MOV.U32 R13, RZ, RZ, RZ ;  /* 0x000000ffff0d3224 */ /* 0x000fe200078e00ff */
[----:B------:R-:W1:Y:S08]  /*0490*/  @!UP0 S2UR UR7, SR_CgaCtaId ;  /* 0x00000000000789c3 */ /* 0x000e700000008800 */
[----:B------:R-:W2:Y:S01]  /*04a0*/  @!P3 LDC R7, c[0x0][0xc] ;  /* 0x00000300ff07bb82 */ /* 0x000ea20000000800 */
[----:B0-----:R-:W-:-:S04]  /*04b0*/  @P3 IMAD.WIDE.U32 R2, R8, R9, R2 ;  /* 0x0000000908023225 */ /* 0x001fc800078e0002 */
[----:B------:R-:W-:Y:S02]  /*04c0*/  IMAD.MOV.U32 R9, RZ, RZ, RZ ;  /* 0x000000ffff097224 */ /* 0x000fe400078e00ff */
[----:B------:R-:W-:Y:S01]  /*04d0*/  @P3 IMAD.IADD R3, R3, 0x1, R13 ;  /* 0x0000000103033824 */ /* 0x000fe200078e020d */
[----:B-1----:R-:W-:Y:S01]  /*04e0*/  @!UP0 ULEA UR6, UR7, UR6, 0x18 ;  /* 0x0000000607068291 */ /* 0x002fe2000f8ec03f */
[----:B------:R-:W-:Y:S01]  /*04f0*/  VOTEU.ALL UP0, P0 ;  /* 0x00000000003f7886 */ /* 0x000fe20000000000 */
[----:B------:R-:W-:-:S04]  /*0500*/  ISETP.NE.AND P0, PT, R5, 0x3, PT ;  /* 0x000000030500780c */ /* 0x000fc80003f05270 */
[----:B------:R-:W-:-:S04]  /*0510*/  ISETP.EQ.OR P0, PT, R5, RZ, !P0 ;  /* 0x000000ff0500720c */ /* 0x000fc80004702670 */
[----:B------:R-:W-:Y:S01]  /*0520*/  ISETP.EQ.AND P0, PT, R6, RZ, P0 ;  /* 0x000000ff0600720c */ /* 0x000fe20000702270 */
[----:B------:R-:W0:Y:S02]  /*0530*/  FENCE.VIEW.ASYNC.S ;  /* 0x00000000000073c6 */ /* 0x000e240000000000 */
[----:B0-----:R0:W3:Y:S01]  /*0540*/  @!UP0 SYNCS.EXCH.64 URZ, [UR6+0x60], UR4 ;  /* 0x00006004063f85b2 */ /* 0x0010e20008000100 */
[----:B--2---:R-:W-:Y:S01]  /*0550*/  @!P3 IMAD.WIDE.U32 R6, R7, R10, R8 ;  /* 0x0000000a0706b225 */ /* 0x004fe200078e0008 */
[----:B------:R-:W-:-:S03]  /*0560*/  SEL R4, RZ, 0x1, !P0 ;  /* 0x00000001ff047807 */ /* 0x000fc60004000000 */
[----:B------:R-:W-:Y:S02]  /*0570*/  @!P3 IMAD.MOV.U32 R2, RZ, RZ, R6 ;  /* 0x000000ffff02b224 */ /* 0x000fe400078e0006 */
[----:B------:R-:W-:Y:S01]  /*0580*/  @!P3 IMAD.MOV.U32 R3, RZ, RZ, R7 ;  /* 0x000000ffff03b224 */ /* 0x000fe200078e0007 */
[----:B------:R-:W-:Y:S01]  /*0590*/  SEL R4, R4, 0x2, P1 ;  /* 0x0000000204047807 */ /* 0x000fe20000800000 */
[----:B------:R0:W3:Y:S01]  /*05a0*/  @!UP1 SYNCS.EXCH.64 URZ, [UR6+0x68], UR4 ;  /* 0x00006804063f95b2 */ /* 0x0000e20008000100 */
[----:B------:R-:W-:Y:S01]  /*05b0*/  NOP ;  /* 0x0000000000007918 */ /* 0x000fe20000000000 */
[----:B---34-:R-:W-:Y:S06]  /*05c0*/  BAR.SYNC.DEFER_BLOCKING 0x0 ;  /* 0x0000000000007b1d */ /* 0x018fec0000010000 */
[----:B------:R-:W-:Y:S05]  /*05d0*/  @!P2 BRA `(.L_x_3) ;  /* 0x00000078009ca947 */ /* 0x000fea0003800000 */
[----:B------:R-:W-:-:S13]  /*05e0*/  ISETP.GT.U32.AND P0, PT, R11, 0x1, PT ;  /* 0x000000010b00780c */ /* 0x000fda0003f04070 */
[----:B0-----:R-:W-:Y:S05]  /*05f0*/  @P0 EXIT ;  /* 0x000000000000094d */ /* 0x001fea0003800000 */
[----:B------:R-:W-:Y:S01]  /*0600*/  ULDC.64 UR4, c[0x0][0x650] ;  /* 0x0001940000047ab9 */ /* 0x000fe20000000a00 */
[----:B------:R-:W-:Y:S01]  /*0610*/  PRMT R12, RZ, 0x7610, R12 ;  /* 0x00007610ff0c7816 */ /* 0x000fe2000000000c */
[----:B------:R-:W-:Y:S01]  /*0620*/  IMAD.MOV.U32 R6, RZ, RZ, -0x1 ;  /* 0xffffffffff067424 */ /* 0x000fe200078e00ff */
[----:B------:R-:W-:Y:S01]  /*0630*/  ISETP.GE.U32.AND P0, PT, R2, UR4, PT ;  /* 0x0000000402007c0c */ /* 0x000fe2000bf06070 */
[----:B------:R-:W-:Y:S02]  /*0640*/  IMAD.MOV.U32 R7, RZ, RZ, -0x1 ;  /* 0xffffffffff077424 */ /* 0x000fe400078e00ff */
[----:B------:R-:W-:Y:S01]  /*0650*/  IMAD.MOV.U32 R5, RZ, RZ, -0x1 ;  /* 0xffffffffff057424 */ /* 0x000fe200078e00ff */
[----:B------:R-:W-:-:S13]  /*0660*/  ISETP.GE.U32.AND.EX P0, PT, R3, UR5, PT, P0 ;  /* 0x0000000503007c0c */ /* 0x000fda000bf06100 */
[----:B------:R-:W-:Y:S05]  /*0670*/  @P0 BRA `(.L_x_4) ;  /* 0x00000004005c0947 */ /* 0x000fea0003800000 */
[----:B------:R-:W0:Y:S01]  /*0680*/  LDC.64 R16, c[0x0][0x628] ;  /* 0x00018a00ff107b82 */ /* 0x000e220000000a00 */
[----:B------:R-:W-:Y:S02]  /*0690*/  IMAD.MOV.U32 R6, RZ, RZ, R2 ;  /* 0x000000ffff067224 */ /* 0x000fe400078e0002 */
[----:B------:R-:W-:-:S05]  /*06a0*/  IMAD.MOV.U32 R7, RZ, RZ, R3 ;  /* 0x000000ffff077224 */ /* 0x000fca00078e0003 */
[----:B------:R-:W1:Y:S08]  /*06b0*/  LDC R18, c[0x0][0x630] ;  /* 0x00018c00ff127b82 */ /* 0x000e700000000800 */
[----:B------:R-:W2:Y:S01]  /*06c0*/  LDC.64 R20, c[0x0][0x620] ;  /* 0x00018800ff147b82 */ /* 0x000ea20000000a00 */
[----:B0-----:R-:W-:-:S04]  /*06d0*/  ISETP.NE.U32.AND P0, PT, R16, RZ, PT ;  /* 0x000000ff1000720c */ /* 0x001fc80003f05070 */
[----:B------:R-:W-:-:S13]  /*06e0*/  ISETP.NE.AND.EX P0, PT, R17, RZ, PT, P0 ;  /* 0x000000ff1100720c */ /* 0x000fda0003f05300 */
[----:B-12---:R-:W-:Y:S05]  /*06f0*/  @!P0 BRA `(.L_x_5) ;  /* 0x0000000000288947 */ /* 0x006fea0003800000 */
[----:B------:R-:W0:Y:S02]  /*0700*/  LDC R5, c[0x0][0x634] ;  /* 0x00018d00ff057b82 */ /* 0x000e240000000800 */
[----:B0-----:R-:W-:-:S05]  /*0710*/  IADD3 R5, P0, R2, R5, RZ ;  /* 0x0000000502057210 */ /* 0x001fca0007f1e0ff */
[----:B------:R-:W-:-:S04]  /*0720*/  IMAD.X R11, RZ, RZ, R3, P0 ;  /* 0x000000ffff0b7224 */ /* 0x000fc800000e0603 */
[----:B------:R-:W-:-:S04]  /*0730*/  IMAD.WIDE.U32 R6, R11, R16, RZ ;  /* 0x000000100b067225 */ /* 0x000fc800078e00ff */
[----:B------:R-:W-:-:S04]  /*0740*/  IMAD.WIDE.U32 R12, P0, R5, R17, R6 ;  /* 0x00000011050c7225 */ /* 0x000fc80007800006 */
[----:B------:R-:W-:-:S04]  /*0750*/  IMAD.WIDE.U32 R6, R5, R16, RZ ;  /* 0x0000001005067225 */ /* 0x000fc800078e00ff */
[----:B------:R-:W-:Y:S01]  /*0760*/  IMAD.X R15, RZ, RZ, RZ, P0 ;  /* 0x000000ffff0f7224 */ /* 0x000fe200000e06ff */
[----:B------:R-:W-:Y:S01]  /*0770*/  IADD3 RZ, P0, R7, R12, RZ ;  /* 0x0000000c07ff7210 */ /* 0x000fe20007f1e0ff */
[----:B------:R-:W-:-:S04]  /*0780*/  IMAD.MOV.U32 R14, RZ, RZ, R13 ;  /* 0x000000ffff0e7224 */ /* 0x000fc800078e000d */
[----:B------:R-:W-:-:S08]  /*0790*/  IMAD.WIDE.U32.X R6, R11, R17, R14, P0 ;  /* 0x000000110b067225 */ /* 0x000fd000000e040e */
.L_x_5:
[--C-:B------:R-:W-:Y:S01]  /*07a0*/  SHF.R.U64 R26, R6, R18, R7.reuse ;  /* 0x00000012061a7219 */ /* 0x100fe20000001207 */
[----:B------:R-:W0:Y:S01]  /*07b0*/  LDC.64 R22, c[0x0][0x640] ;  /* 0x00019000ff167b82 */ /* 0x000e220000000a00 */
[----:B------:R-:W-:Y:S01]  /*07c0*/  I2FP.F32.U32 R5, R8 ;  /* 0x0000000800057245 */ /* 0x000fe20000201000 */
[----:B------:R-:W-:Y:S01]  /*07d0*/  ULDC UR4, c[0x0][0x150] ;  /* 0x0000540000047ab9 */ /* 0x000fe20000000800 */
[----:B------:R-:W-:Y:S02]  /*07e0*/  SHF.R.U32.HI R6, RZ, R18, R7 ;  /* 0x00000012ff067219 */ /* 0x000fe40000011607 */
[----:B------:R-:W-:Y:S01]  /*07f0*/  IADD3 R11, P0, RZ, -R26, RZ ;  /* 0x8000001aff0b7210 */ /* 0x000fe20007f1e0ff */
[----:B------:R-:W-:Y:S01]  /*0800*/  FMUL R5, R5, UR4 ;  /* 0x0000000405057c20 */ /* 0x000fe20008400000 */
[----:B------:R-:W-:Y:S01]  /*0810*/  ULDC UR4, c[0x0][0x154] ;  /* 0x0000550000047ab9 */ /* 0x000fe20000000800 */
[----:B------:R-:W1:Y:S02]  /*0820*/  LDC R14, c[0x0][0x618] ;  /* 0x00018600ff0e7b82 */ /* 0x000e640000000800 */
[----:B------:R-:W-:-:S02]  /*0830*/  IMAD.X R13, RZ, RZ, ~R6, P0 ;  /* 0x000000ffff0d7224 */ /* 0x000fc400000e0e06 */
[----:B------:R-:W2:Y:S01]  /*0840*/  F2I.U32.TRUNC.NTZ R5, R5 ;  /* 0x0000000500057305 */ /* 0x000ea2000020f000 */
[----:B------:R-:W-:-:S03]  /*0850*/  IMAD.WIDE.U32 R6, R11, R20, R2 ;  /* 0x000000140b067225 */ /* 0x000fc600078e0002 */
[----:B------:R-:W3:Y:S01]  /*0860*/  LDC R9, c[0x0][0x144] ;  /* 0x00005100ff097b82 */ /* 0x000ee20000000800 */
[----:B------:R-:W-:-:S04]  /*0870*/  IMAD R12, R13, R20, RZ ;  /* 0x000000140d0c7224 */ /* 0x000fc800078e02ff */
[----:B------:R-:W-:Y:S02]  /*0880*/  IMAD R11, R11, R21, R12 ;  /* 0x000000150b0b7224 */ /* 0x000fe400078e020c */
[----:B------:R-:W-:Y:S01]  /*0890*/  IMAD.MOV.U32 R12, RZ, RZ, 0x1 ;  /* 0x00000001ff0c7424 */ /* 0x000fe200078e00ff */
[----:B------:R-:W4:Y:S01]  /*08a0*/  LDC R18, c[0x0][0x608] ;  /* 0x00018200ff127b82 */ /* 0x000f220000000800 */
[----:B------:R-:W-:Y:S01]  /*08b0*/  IMAD.IADD R11, R7, 0x1, R11 ;  /* 0x00000001070b7824 */ /* 0x000fe200078e020b */
[----:B0-----:R-:W-:Y:S01]  /*08c0*/  ISETP.NE.U32.AND P0, PT, R22, RZ, PT ;  /* 0x000000ff1600720c */ /* 0x001fe20003f05070 */
[----:B--2---:R-:W-:-:S03]  /*08d0*/  IMAD.MOV R7, RZ, RZ, -R5 ;  /* 0x000000ffff077224 */ /* 0x004fc600078e0a05 */
[----:B------:R-:W-:Y:S02]  /*08e0*/  ISETP.NE.AND.EX P0, PT, R23, RZ, PT, P0 ;  /* 0x000000ff1700720c */ /* 0x000fe40003f05300 */
[----:B------:R-:W0:Y:S01]  /*08f0*/  LDC R13, c[0x0][0x658] ;  /* 0x00019600ff0d7b82 */ /* 0x000e220000000800 */
[--C-:B-1----:R-:W-:Y:S02]  /*0900*/  SHF.R.U64 R16, R6, R14, R11.reuse ;  /* 0x0000000e06107219 */ /* 0x102fe4000000120b */
[----:B------:R-:W-:Y:S02]  /*0910*/  I2FP.F32.U32 R6, R10 ;  /* 0x0000000a00067245 */ /* 0x000fe40000201000 */
[----:B------:R-:W-:-:S03]  /*0920*/  SHF.R.U32.HI R11, RZ, R14, R11 ;  /* 0x0000000eff0b7219 */ /* 0x000fc6000001160b */
[----:B------:R-:W1:Y:S01]  /*0930*/  LDC R17, c[0x0][0x148] ;  /* 0x00005200ff117b82 */ /* 0x000e620000000800 */
[----:B---3--:R-:W-:Y:S02]  /*0940*/  IMAD R5, R9, R7, R8 ;  /* 0x0000000709057224 */ /* 0x008fe400078e0208 */
[----:B------:R-:W-:Y:S01]  /*0950*/  FMUL R7, R6, UR4 ;  /* 0x0000000406077c20 */ /* 0x000fe20008400000 */
[----:B------:R-:W-:-:S03]  /*0960*/  IMAD.MOV.U32 R6, RZ, RZ, -0x1 ;  /* 0xffffffffff067424 */ /* 0x000fc600078e00ff */
[----:B------:R2:W3:Y:S01]  /*0970*/  F2I.U32.TRUNC.NTZ R15, R7 ;  /* 0x00000007000f7305 */ /* 0x0004e2000020f000 */
[----:B------:R-:W1:Y:S01]  /*0980*/  LDC R21, c[0x0][0x600] ;  /* 0x00018000ff157b82 */ /* 0x000e620000000800 */
[-CC-:B----4-:R-:W-:Y:S02]  /*0990*/  SHF.R.U64 R27, R16, R18.reuse, R11.reuse ;  /* 0x00000012101b7219 */ /* 0x190fe4000000120b */
[----:B------:R-:W-:-:S05]  /*09a0*/  SHF.R.U32.HI R8, RZ, R18, R11 ;  /* 0x00000012ff087219 */ /* 0x000fca000001160b */
[----:B------:R-:W4:Y:S01]  /*09b0*/  LDC R20, c[0x0][0x648] ;  /* 0x00019200ff147b82 */ /* 0x000f220000000800 */
[-CC-:B0-----:R-:W-:Y:S02]  /*09c0*/  SHF.R.U64 R18, R27, R13.reuse, R8.reuse ;  /* 0x0000000d1b127219 */ /* 0x181fe40000001208 */
[-C--:B------:R-:W-:Y:S02]  /*09d0*/  SHF.L.U32 R6, R6, R13.reuse, RZ ;  /* 0x0000000d06067219 */ /* 0x080fe400000006ff */
[-C--:B------:R-:W-:Y:S02]  /*09e0*/  SHF.R.U32.HI R8, RZ, R13.reuse, R8 ;  /* 0x0000000dff087219 */ /* 0x080fe40000011608 */
[----:B------:R-:W-:Y:S01]  /*09f0*/  LOP3.LUT R14, RZ, R6, RZ, 0x33, !PT ;  /* 0x00000006ff0e7212 */ /* 0x000fe200078e33ff */
[----:B------:R-:W0:Y:S01]  /*0a00*/  LDC R25, c[0x0][0x638] ;  /* 0x00018e00ff197b82 */ /* 0x000e220000000800 */
[----:B------:R-:W-:Y:S01]  /*0a10*/  SHF.L.U32 R11, R12, R13, RZ ;  /* 0x0000000d0c0b7219 */ /* 0x000fe200000006ff */
[----:B------:R-:W-:-:S02]  /*0a20*/  IMAD.MOV.U32 R6, RZ, RZ, R18 ;  /* 0x000000ffff067224 */ /* 0x000fc400078e0012 */
[----:B--2---:R-:W-:-:S04]  /*0a30*/  IMAD.MOV.U32 R7, RZ, RZ, R8 ;  /* 0x000000ffff077224 */ /* 0x004fc800078e0008 */
[----:B------:R-:W2:Y:S01]  /*0a40*/  LDC R24, c[0x0][0x610] ;  /* 0x00018400ff187b82 */ /* 0x000ea20000000800 */
[----:B---3--:R-:W-:Y:S05]  /*0a50*/  @!P0 BRA `(.L_x_6) ;  /* 0x0000000000288947 */ /* 0x008fea0003800000 */
[----:B------:R-:W3:Y:S02]  /*0a60*/  LDC R13, c[0x0][0x64c] ;  /* 0x00019300ff0d7b82 */ /* 0x000ee40000000800 */
[----:B---3--:R-:W-:-:S05]  /*0a70*/  IADD3 R13, P0, R18, R13, RZ ;  /* 0x0000000d120d7210 */ /* 0x008fca0007f1e0ff */
        /* <DEDUP_REMOVED lines=8> */
.L_x_6:
[----:B----4-:R-:W-:Y:S01]  /*0b00*/  SHF.R.U64 R6, R6, R20, R7 ;  /* 0x0000001406067219 */ /* 0x010fe20000001207 */
[----:B-1----:R-:W-:Y:S01]  /*0b10*/  VIADD R7, R21, 0xffffffff ;  /* 0xffffffff15077836 */ /* 0x002fe20000000000 */
[----:B------:R-:W-:Y:S01]  /*0b20*/  LOP3.LUT R14, R27, R14, RZ, 0xc0, !PT ;  /* 0x0000000e1b0e7212 */ /* 0x000fe200078ec0ff */
[----:B------:R-:W-:Y:S02]  /*0b30*/  IMAD.MOV R15, RZ, RZ, -R15 ;  /* 0x000000ffff0f7224 */ /* 0x000fe400078e0a0f */
[----:B------:R-:W-:Y:S01]  /*0b40*/  IMAD.MOV R8, RZ, RZ, -R6 ;  /* 0x000000ffff087224 */ /* 0x000fe200078e0a06 */
[----:B------:R-:W-:Y:S01]  /*0b50*/  LOP3.LUT R7, R16, R7, RZ, 0xc0, !PT ;  /* 0x0000000710077212 */ /* 0x000fe200078ec0ff */
[----:B------:R-:W-:Y:S02]  /*0b60*/  IMAD R14, R11, R6, R14 ;  /* 0x000000060b0e7224 */ /* 0x000fe400078e020e */
[----:B------:R-:W-:Y:S02]  /*0b70*/  @P3 IMAD R5, R17, R15, R10 ;  /* 0x0000000f11053224 */ /* 0x000fe400078e020a */
[----:B0-----:R-:W-:-:S02]  /*0b80*/  IMAD R6, R8, R25, R18 ;  /* 0x0000001908067224 */ /* 0x001fc400078e0212 */
[----:B--2---:R-:W-:Y:S02]  /*0b90*/  IMAD R5, R14, R24, R5 ;  /* 0x000000180e057224 */ /* 0x004fe400078e0205 */
[----:B------:R-:W-:Y:S02]  /*0ba0*/  IMAD R6, R6, R21, R7 ;  /* 0x0000001506067224 */ /* 0x000fe400078e0207 */
[----:B------:R-:W-:-:S03]  /*0bb0*/  IMAD.MOV.U32 R12, RZ, RZ, 0x1 ;  /* 0x00000001ff0c7424 */ /* 0x000fc600078e00ff */
[----:B------:R-:W-:Y:S02]  /*0bc0*/  SEL R7, R6, R5, !P3 ;  /* 0x0000000506077207 */ /* 0x000fe40005800000 */
[----:B------:R-:W-:Y:S01]  /*0bd0*/  SEL R6, R5, R6, !P3 ;  /* 0x0000000605067207 */ /* 0x000fe20005800000 */
[----:B------:R-:W-:-:S07]  /*0be0*/  IMAD.MOV.U32 R5, RZ, RZ, R26 ;  /* 0x000000ffff057224 */ /* 0x000fce00078e001a */
.L_x_4:
[----:B------:R-:W-:-:S08]  /*0bf0*/  NOP ;  /* 0x0000000000007918 */ /* 0x000fd00000000000 */
[----:B------:R-:W0:Y:S02]  /*0c00*/  USETMAXREG.TRY_ALLOC.CTAPOOL UP0, 0xe8 ;  /* 0x000000e8000079c8 */ /* 0x000e240008000600 */
[----:B0-----:R-:W-:-:S13]  /*0c10*/  PLOP3.LUT P0, PT, PT, PT, UP0, 0x80, 0x0 ;  /* 0x000000000000781c */ /* 0x001fda0003f0f008 */
[----:B------:R-:W-:Y:S05]  /*0c20*/  @!P0 BRA `(.L_x_4) ;  /* 0xfffffffc00f08947 */ /* 0x000fea000383ffff */
[----:B------:R-:W-:Y:S01]  /*0c30*/  ULDC.64 UR4, c[0x0][0x598] ;  /* 0x0001660000047ab9 */ /* 0x000fe20000000a00 */
[----:B------:R-:W-:Y:S01]  /*0c40*/  ULDC.64 UR20, c[0x0][0x208] ;  /* 0x0000820000147ab9 */ /* 0x000fe20000000a00 */
[----:B------:R-:W-:-:S04]  /*0c50*/  ISETP.NE.U32.AND P0, PT, RZ, UR4, PT ;  /* 0x00000004ff007c0c */ /* 0x000fc8000bf05070 */
[----:B------:R-:W-:-:S13]  /*0c60*/  ISETP.NE.AND.EX P0, PT, RZ, UR5, PT, P0 ;  /* 0x00000005ff007c0c */ /* 0x000fda000bf05300 */
[----:B------:R-:W-:Y:S05]  /*0c70*/  @!P0 BRA `(.L_x_7) ;  /* 0x00000000001c8947 */ /* 0x000fea0003800000 */
[----:B------:R-:W0:Y:S02]  /*0c80*/  LDC.64 R8, c[0x0][0x598] ;  /* 0x00016600ff087b82 */ /* 0x000e240000000a00 */
[----:B0-----:R-:W2:Y:S02]  /*0c90*/  LDG.E.64 R8, desc[UR20][R8.64] ;  /* 0x0000001408087981 */ /* 0x001ea4000c1e1b00 */
[----:B--2---:R-:W-:-:S04]  /*0ca0*/  ISETP.NE.U32.AND P0, PT, R8, RZ, PT ;  /* 0x000000ff0800720c */ /* 0x004fc80003f05070 */
[----:B------:R-:W-:-:S13]  /*0cb0*/  ISETP.NE.AND.EX P0, PT, R9, RZ, PT, P0 ;  /* 0x000000ff0900720c */ /* 0x000fda0003f05300 */
[----:B------:R-:W-:Y:S05]  /*0cc0*/  @!P0 BRA `(.L_x_7) ;  /* 0x0000000000088947 */ /* 0x000fea0003800000 */
[----:B------:R0:W5:Y:S01]  /*0cd0*/  LD.E R8, desc[UR20][R8.64] ;  /* 0x0000001408087980 */ /* 0x000162000c101900 */
[----:B------:R-:W-:Y:S05]  /*0ce0*/  BRA `(.L_x_8) ;  /* 0x0000000000207947 */ /* 0x000fea0003800000 */
.L_x_7:
[----:B------:R-:W-:Y:S02]  /*0cf0*/  ULDC.64 UR4, c[0x0][0x588] ;  /* 0x0001620000047ab9 */ /* 0x000fe40000000a00 */
[----:B------:R-:W-:-:S04]  /*0d00*/  ISETP.NE.U32.AND P0, PT, RZ, UR4, PT ;  /* 0x00000004ff007c0c */ /* 0x000fc8000bf05070 */
[----:B------:R-:W-:-:S13]  /*0d10*/  ISETP.NE.AND.EX P0, PT, RZ, UR5, PT, P0 ;  /* 0x00000005ff007c0c */ /* 0x000fda000bf05300 */
[----:B------:R-:W-:Y:S05]  /*0d20*/  @!P0 BRA `(.L_x_9) ;  /* 0x00000000000c8947 */ /* 0x000fea0003800000 */
[----:B------:R-:W0:Y:S02]  /*0d30*/  LDC.64 R8, c[0x0][0x588] ;  /* 0x00016200ff087b82 */ /* 0x000e240000000a00 */
[----:B0-----:R1:W5:Y:S01]  /*0d40*/  LDG.E R8, desc[UR20][R8.64] ;  /* 0x0000001408087981 */ /* 0x001362000c1e1900 */
[----:B------:R-:W-:Y:S05]  /*0d50*/  BRA `(.L_x_8) ;  /* 0x0000000000047947 */ /* 0x000fea0003800000 */
.L_x_9:
[----:B------:R-:W2:Y:S02]  /*0d60*/  LDC R8, c[0x0][0x580] ;  /* 0x00016000ff087b82 */ /* 0x000ea40000000800 */
.L_x_8:
[----:B------:R-:W-:Y:S02]  /*0d70*/  ULDC.64 UR4, c[0x0][0x5a0] ;  /* 0x0001680000047ab9 */ /* 0x000fe40000000a00 */
[----:B------:R-:W-:-:S04]  /*0d80*/  ISETP.NE.U32.AND P0, PT, RZ, UR4, PT ;  /* 0x00000004ff007c0c */ /* 0x000fc8000bf05070 */
[----:B------:R-:W-:-:S13]  /*0d90*/  ISETP.NE.AND.EX P0, PT, RZ, UR5, PT, P0 ;  /* 0x00000005ff007c0c */ /* 0x000fda000bf05300 */
[----:B------:R-:W-:Y:S05]  /*0da0*/  @!P0 BRA `(.L_x_10) ;  /* 0x00000000001c8947 */ /* 0x000fea0003800000 */
[----:B------:R-:W3:Y:S02]  /*0db0*/  LDC.64 R10, c[0x0][0x5a0] ;  /* 0x00016800ff0a7b82 */ /* 0x000ee40000000a00 */
[----:B---3--:R-:W3:Y:S02]  /*0dc0*/  LDG.E.64 R10, desc[UR20][R10.64] ;  /* 0x000000140a0a7981 */ /* 0x008ee4000c1e1b00 */
[----:B---3--:R-:W-:-:S04]  /*0dd0*/  ISETP.NE.U32.AND P0, PT, R10, RZ, PT ;  /* 0x000000ff0a00720c */ /* 0x008fc80003f05070 */
[----:B------:R-:W-:-:S13]  /*0de0*/  ISETP.NE.AND.EX P0, PT, R11, RZ, PT, P0 ;  /* 0x000000ff0b00720c */ /* 0x000fda0003f05300 */
[----:B------:R-:W-:Y:S05]  /*0df0*/  @!P0 BRA `(.L_x_10) ;  /* 0x0000000000088947 */ /* 0x000fea0003800000 */
[----:B01----:R0:W5:Y:S01]  /*0e00*/  LD.E R9, desc[UR20][R10.64] ;  /* 0x000000140a097980 */ /* 0x003162000c101900 */
[----:B------:R-:W-:Y:S05]  /*0e10*/  BRA `(.L_x_11) ;  /* 0x0000000000207947 */ /* 0x000fea0003800000 */
.L_x_10:
[----:B------:R-:W-:Y:S02]  /*0e20*/  ULDC.64 UR4, c[0x0][0x590] ;  /* 0x0001640000047ab9 */ /* 0x000fe40000000a00 */
[----:B------:R-:W-:-:S04]  /*0e30*/  ISETP.NE.U32.AND P0, PT, RZ, UR4, PT ;  /* 0x00000004ff007c0c */ /* 0x000fc8000bf05070 */
[----:B------:R-:W-:-:S13]  /*0e40*/  ISETP.NE.AND.EX P0, PT, RZ, UR5, PT, P0 ;  /* 0x00000005ff007c0c */ /* 0x000fda000bf05300 */
[----:B------:R-:W-:Y:S05]  /*0e50*/  @!P0 BRA `(.L_x_12) ;  /* 0x00000000000c8947 */ /* 0x000fea0003800000 */
[----:B------:R-:W0:Y:S02]  /*0e60*/  LDC.64 R10, c[0x0][0x590] ;  /* 0x00016400ff0a7b82 */ /* 0x000e240000000a00 */
[----:B01----:R1:W5:Y:S01]  /*0e70*/  LDG.E R9, desc[UR20][R10.64] ;  /* 0x000000140a097981 */ /* 0x003362000c1e1900 */
[----:B------:R-:W-:Y:S05]  /*0e80*/  BRA `(.L_x_11) ;  /* 0x0000000000047947 */ /* 0x000fea0003800000 */
.L_x_12:
[----:B01----:R-:W3:Y:S02]  /*0e90*/  LDC R9, c[0x0][0x584] ;  /* 0x00016100ff097b82 */ /* 0x003ee40000000800 */
.L_x_11:
[----:B------:R-:W-:-:S13]  /*0ea0*/  LOP3.LUT P0, RZ, R12, 0xff, RZ, 0xc0, !PT ;  /* 0x000000ff0cff7812 */ /* 0x000fda000780c0ff */
[----:B------:R-:W-:Y:S05]  /*0eb0*/  @!P0 EXIT ;  /* 0x000000000000894d */ /* 0x000fea0003800000 */
[----:B------:R-:W-:Y:S01]  /*0ec0*/  ULDC UR4, c[0x0][0x28c] ;  /* 0x0000a30000047ab9 */ /* 0x000fe20000000800 */
[----:B------:R-:W-:Y:S01]  /*0ed0*/  LOP3.LUT R142, R4, 0x1, RZ, 0xfc, !PT ;  /* 0x00000001048e7812 */ /* 0x000fe200078efcff */
[----:B------:R-:W-:-:S04]  /*0ee0*/  UIADD3 UR4, UR4, 0x7f, URZ ;  /* 0x0000007f04047890 */ /* 0x000fc8000fffe03f */
[----:B------:R-:W-:-:S04]  /*0ef0*/  USHF.R.S32.HI UR5, URZ, 0x1f, UR4 ;  /* 0x0000001f3f057899 */ /* 0x000fc80008011404 */
[----:B------:R-:W-:-:S03]  /*0f00*/  ULEA.HI UR5, UR5, UR4, URZ, 0x7 ;  /* 0x0000000405057291 */ /* 0x000fc6000f8f383f */
[----:B------:R-:W-:Y:S01]  /*0f10*/  UMOV UR4, URZ ;  /* 0x0000003f00047c82 */ /* 0x000fe20008000000 */
[----:B------:R-:W-:-:S03]  /*0f20*/  USHF.R.S32.HI UR9, URZ, 0x7, UR5 ;  /* 0x000000073f097899 */ /* 0x000fc60008011405 */
[----:B------:R-:W-:-:S09]  /*0f30*/  UMOV UR5, URZ ;  /* 0x0000003f00057c82 */ /* 0x000fd20008000000 */
.L_x_165:
[----:B01----:R-:W-:Y:S01]  /*0f40*/  LOP3.LUT R10, R0, 0x80, RZ, 0xc0, !PT ;  /* 0x00000080000a7812 */ /* 0x003fe200078ec0ff */
[----:B------:R-:W0:Y:S01]  /*0f50*/  S2UR UR13, SR_CgaCtaId ;  /* 0x00000000000d79c3 */ /* 0x000e220000008800 */
[----:B------:R-:W-:Y:S01]  /*0f60*/  UMOV UR12, 0x400 ;  /* 0x00000400000c7882 */ /* 0x000fe20000000000 */
[----:B------:R-:W-:Y:S01]  /*0f70*/  UMOV UR6, URZ ;  /* 0x0000003f00067c82 */ /* 0x000fe20008000000 */
[----:B------:R-:W-:Y:S01]  /*0f80*/  SHF.R.U32.HI R10, RZ, 0x7, R10 ;  /* 0x00000007ff0a7819 */ /* 0x000fe2000001160a */
[----:B------:R-:W-:Y:S01]  /*0f90*/  UMOV UR7, URZ ;  /* 0x0000003f00077c82 */ /* 0x000fe20008000000 */
[----:B------:R-:W-:Y:S02]  /*0fa0*/  CS2R R18, SRZ ;  /* 0x0000000000127805 */ /* 0x000fe4000001ff00 */
[----:B------:R-:W-:Y:S02]  /*0fb0*/  CS2R R16, SRZ ;  /* 0x0000000000107805 */ /* 0x000fe4000001ff00 */
[----:B------:R-:W-:Y:S01]  /*0fc0*/  CS2R R20, SRZ ;  /* 0x0000000000147805 */ /* 0x000fe2000001ff00 */
[----:B------:R-:W1:Y:S01]  /*0fd0*/  LDC R11, c[0x0][0x28c] ;  /* 0x0000a300ff0b7b82 */ /* 0x000e620000000800 */
[----:B----4-:R-:W4:Y:S01]  /*0fe0*/  SHFL.IDX PT, R10, R10, RZ, 0x1f ;  /* 0x00001fff0a0a7589 */ /* 0x010f2200000e0000 */
[----:B------:R-:W-:-:S02]  /*0ff0*/  CS2R R22, SRZ ;  /* 0x0000000000167805 */ /* 0x000fc4000001ff00 */
[----:B------:R-:W-:Y:S02]  /*1000*/  CS2R R88, SRZ ;  /* 0x0000000000587805 */ /* 0x000fe4000001ff00 */
[----:B------:R-:W-:Y:S02]  /*1010*/  CS2R R90, SRZ ;  /* 0x00000000005a7805 */ /* 0x000fe4000001ff00 */
[----:B------:R-:W-:Y:S02]  /*1020*/  CS2R R92, SRZ ;  /* 0x00000000005c7805 */ /* 0x000fe4000001ff00 */
[----:B------:R-:W-:Y:S02]  /*1030*/  CS2R R96, SRZ ;  /* 0x0000000000607805 */ /* 0x000fe4000001ff00 */
[----:B------:R-:W-:Y:S02]  /*1040*/  CS2R R94, SRZ ;  /* 0x00000000005e7805 */ /* 0x000fe4000001ff00 */
        /* <DEDUP_REMOVED lines=16> */
[----:B-1----:R-:W-:Y:S02]  /*1150*/  ISETP.GE.AND P0, PT, R11, 0x1, PT ;  /* 0x000000010b00780c */ /* 0x002fe40003f06270 */
[----:B------:R-:W-:Y:S02]  /*1160*/  CS2R R130, SRZ ;  /* 0x0000000000827805 */ /* 0x000fe4000001ff00 */
[----:B----4-:R-:W-:-:S02]  /*1170*/  R2UR UR8, R10 ;  /* 0x000000000a0872ca */ /* 0x010fc400000e0000 */
[----:B------:R-:W-:Y:S02]  /*1180*/  CS2R R132, SRZ ;  /* 0x0000000000847805 */ /* 0x000fe4000001ff00 */
[----:B------:R-:W-:Y:S02]  /*1190*/  CS2R R134, SRZ ;  /* 0x0000000000867805 */ /* 0x000fe4000001ff00 */
[----:B------:R-:W-:Y:S02]  /*11a0*/  CS2R R136, SRZ ;  /* 0x0000000000887805 */ /* 0x000fe4000001ff00 */
[----:B------:R-:W-:Y:S02]  /*11b0*/  CS2R R138, SRZ ;  /* 0x00000000008a7805 */ /* 0x000fe4000001ff00 */
[----:B------:R-:W-:Y:S01]  /*11c0*/  CS2R R140, SRZ ;  /* 0x00000000008c7805 */ /* 0x000fe2000001ff00 */
[----:B------:R-:W-:Y:S01]  /*11d0*/  IMAD.MOV.U32 R143, RZ, RZ, RZ ;  /* 0x000000ffff8f7224 */ /* 0x000fe200078e00ff */
[----:B------:R-:W-:Y:S01]  /*11e0*/  CS2R R56, SRZ ;  /* 0x0000000000387805 */ /* 0x000fe2000001ff00 */
[----:B------:R-:W-:Y:S01]  /*11f0*/  IMAD.MOV.U32 R145, RZ, RZ, RZ ;  /* 0x000000ffff917224 */ /* 0x000fe200078e00ff */
[----:B------:R-:W-:Y:S01]  /*1200*/  CS2R R58, SRZ ;  /* 0x00000000003a7805 */ /* 0x000fe2000001ff00 */
[----:B--23--:R-:W-:Y:S01]  /*1210*/  IMAD.U32 R13, RZ, RZ, UR4 ;  /* 0x00000004ff0d7e24 */ /* 0x00cfe2000f8e00ff */
[----:B------:R-:W-:-:S02]  /*1220*/  CS2R R60, SRZ ;  /* 0x00000000003c7805 */ /* 0x000fc4000001ff00 */
[----:B------:R-:W-:Y:S01]  /*1230*/  CS2R R62, SRZ ;  /* 0x00000000003e7805 */ /* 0x000fe2000001ff00 */
[----:B------:R-:W-:Y:S01]  /*1240*/  ULEA.HI UR10, UR8, UR8, URZ, 0x1 ;  /* 0x00000008080a7291 */ /* 0x000fe2000f8f083f */
[----:B------:R-:W-:Y:S02]  /*1250*/  CS2R R64, SRZ ;  /* 0x0000000000407805 */ /* 0x000fe4000001ff00 */
[----:B------:R-:W-:Y:S02]  /*1260*/  CS2R R66, SRZ ;  /* 0x0000000000427805 */ /* 0x000fe4000001ff00 */
[----:B------:R-:W-:Y:S01]  /*1270*/  CS2R R68, SRZ ;  /* 0x0000000000447805 */ /* 0x000fe2000001ff00 */
[----:B------:R-:W-:Y:S01]  /*1280*/  ULOP3.LUT UR11, UR10, 0x7fffe, URZ, 0xc0, !UPT ;  /* 0x0007fffe0a0b7892 */ /* 0x000fe2000f8ec03f */
[----:B------:R-:W-:Y:S01]  /*1290*/  CS2R R70, SRZ ;  /* 0x0000000000467805 */ /* 0x000fe2000001ff00 */
[----:B0-----:R-:W-:Y:S01]  /*12a0*/  ULEA UR10, UR13, UR12, 0x18 ;  /* 0x0000000c0d0a7291 */ /* 0x001fe2000f8ec03f */
[----:B------:R-:W-:Y:S01]  /*12b0*/  CS2R R72, SRZ ;  /* 0x0000000000487805 */ /* 0x000fe2000001ff00 */
[----:B------:R-:W-:Y:S01]  /*12c0*/  UIADD3 UR11, UR8, -UR11, URZ ;  /* 0x8000000b080b7290 */ /* 0x000fe2000fffe03f */
[----:B------:R-:W-:Y:S01]  /*12d0*/  CS2R R74, SRZ ;  /* 0x00000000004a7805 */ /* 0x000fe2000001ff00 */
[----:B------:R-:W-:Y:S01]  /*12e0*/  UMOV UR12, UR5 ;  /* 0x00000005000c7c82 */ /* 0x000fe20008000000 */
[----:B------:R-:W-:Y:S01]  /*12f0*/  UMOV UR8, URZ ;  /* 0x0000003f00087c82 */ /* 0x000fe20008000000 */
[----:B------:R-:W-:Y:S01]  /*1300*/  ULEA UR11, UR11, UR10, 0xd ;  /* 0x0000000a0b0b7291 */ /* 0x000fe2000f8e683f */
[----:B------:R-:W-:-:S02]  /*1310*/  CS2R R76, SRZ ;  /* 0x00000000004c7805 */ /* 0x000fc4000001ff00 */
[----:B------:R-:W-:Y:S02]  /*1320*/  CS2R R78, SRZ ;  /* 0x00000000004e7805 */ /* 0x000fe4000001ff00 */
[----:B------:R-:W-:Y:S01]  /*1330*/  CS2R R80, SRZ ;  /* 0x0000000000507805 */ /* 0x000fe2000001ff00 */
[----:B------:R-:W-:Y:S01]  /*1340*/  UIADD3 UR11, UR11, 0x100, URZ ;  /* 0x000001000b0b7890 */ /* 0x000fe2000fffe03f */
[----:B------:R-:W-:Y:S02]  /*1350*/  CS2R R82, SRZ ;  /* 0x0000000000527805 */ /* 0x000fe4000001ff00 */
[----:B------:R-:W-:Y:S02]  /*1360*/  CS2R R84, SRZ ;  /* 0x0000000000547805 */ /* 0x000fe4000001ff00 */
[----:B------:R-:W-:Y:S01]  /*1370*/  CS2R R86, SRZ ;  /* 0x0000000000567805 */ /* 0x000fe2000001ff00 */
[----:B------:R-:W-:Y:S01]  /*1380*/  USHF.R.U32.HI UR11, URZ, 0x4, UR11 ;  /* 0x000000043f0b7899 */ /* 0x000fe2000801160b */
[----:B------:R-:W-:-:S02]  /*1390*/  CS2R R24, SRZ ;  /* 0x0000000000187805 */ /* 0x000fc4000001ff00 */
[----:B------:R-:W-:Y:S02]  /*13a0*/  CS2R R26, SRZ ;  /* 0x00000000001a7805 */ /* 0x000fe4000001ff00 */
[----:B------:R-:W-:Y:S01]  /*13b0*/  CS2R R28, SRZ ;  /* 0x00000000001c7805 */ /* 0x000fe2000001ff00 */
[----:B------:R-:W-:Y:S01]  /*13c0*/  ULOP3.LUT UR11, UR11, 0x3fff, URZ, 0xc0, !UPT ;  /* 0x00003fff0b0b7892 */ /* 0x000fe2000f8ec03f */
        /* <DEDUP_REMOVED lines=12> */
[----:B------:R-:W-:Y:S01]  /*1490*/  CS2R R54, SRZ ;  /* 0x0000000000367805 */ /* 0x000fe2000001ff00 */
[----:B------:R-:W-:Y:S06]  /*14a0*/  @!P0 BRA `(.L_x_13) ;  /* 0x0000000800a08947 */ /* 0x000fec0003800000 */
[----:B------:R-:W-:-:S13]  /*14b0*/  ISETP.NE.AND P1, PT, R142, 0x3, PT ;  /* 0x000000038e00780c */ /* 0x000fda0003f25270 */
[----:B------:R-:W-:Y:S05]  /*14c0*/  @!P1 BRA `(.L_x_14) ;  /* 0x0000000000049947 */ /* 0x000fea0003800000 */
[----:B------:R-:W-:Y:S01]  /*14d0*/  BPT.TRAP 0x1 ;  /* 0x000000040000795c */ /* 0x000fe20000300000 */
.L_x_14:
[----:B------:R-:W-:Y:S01]  /*14e0*/  ULEA UR6, UR5, UR10, 0x3 ;  /* 0x0000000a05067291 */ /* 0x000fe2000f8e183f */
[----:B------:R-:W-:-:S05]  /*14f0*/  IMAD.U32 R10, RZ, RZ, UR4 ;  /* 0x00000004ff0a7e24 */ /* 0x000fca000f8e00ff */
[----:B------:R-:W-:-:S04]  /*1500*/  SHF.L.U32 R10, R10, 0x1f, RZ ;  /* 0x0000001f0a0a7819 */ /* 0x000fc800000006ff */
[----:B------:R0:W1:Y:S01]  /*1510*/  SYNCS.PHASECHK.TRANS64.TRYWAIT P0, [UR6], R10 ;  /* 0x0000000aff0075a7 */ /* 0x0000620008000146 */
[----:B------:R-:W-:Y:S05]  /*1520*/  @!P1 BRA `(.L_x_15) ;  /* 0x0000000000049947 */ /* 0x000fea0003800000 */
[----:B------:R-:W-:Y:S01]  /*1530*/  BPT.TRAP 0x1 ;  /* 0x000000040000795c */ /* 0x000fe20000300000 */
.L_x_15:
[----:B-1----:R-:W-:Y:S05]  /*1540*/  @P0 BRA `(.L_x_16) ;  /* 0x0000000000080947 */ /* 0x002fea0003800000 */
[----:B------:R-:W1:Y:S02]  /*1550*/  SYNCS.PHASECHK.TRANS64.TRYWAIT P0, [UR6], R10 ;  /* 0x0000000aff0075a7 */ /* 0x000e640008000146 */
[----:B-1----:R-:W-:Y:S05]  /*1560*/  @!P0 BRA `(.L_x_17) ;  /* 0x0000008000688947 */ /* 0x002fea0003800000 */
.L_x_16:
[----:B------:R-:W-:Y:S01]  /*1570*/  UIADD3 UR6, UR10, 0x28100, URZ ;  /* 0x000281000a067890 */ /* 0x000fe2000fffe03f */
[----:B------:R-:W-:Y:S01]  /*1580*/  WARPGROUP.ARRIVE ;  /* 0x00000000000079c5 */ /* 0x000fe20000000000 */
[----:B------:R-:W-:Y:S01]  /*1590*/  ULOP3.LUT UR8, UR11, 0x10000, URZ, 0xfc, !UPT ;  /* 0x000100000b087892 */ /* 0x000fe2000f8efc3f */
[----:B------:R-:W-:Y:S01]  /*15a0*/  CS2R R18, SRZ ;  /* 0x0000000000127805 */ /* 0x000fe2000001ff00 */
[----:B------:R-:W-:Y:S01]  /*15b0*/  USHF.R.U32.HI UR6, URZ, 0x4, UR6 ;  /* 0x000000043f067899 */ /* 0x000fe20008011606 */
[----:B------:R-:W-:Y:S01]  /*15c0*/  CS2R R16, SRZ ;  /* 0x0000000000107805 */ /* 0x000fe2000001ff00 */
[----:B------:R-:W-:Y:S01]  /*15d0*/  ULEA UR8, UR5, UR8, 0xb ;  /* 0x0000000805087291 */ /* 0x000fe2000f8e583f */
[----:B------:R-:W-:Y:S01]  /*15e0*/  CS2R R20, SRZ ;  /* 0x0000000000147805 */ /* 0x000fe2000001ff00 */
[----:B------:R-:W-:Y:S01]  /*15f0*/  ULOP3.LUT UR6, UR6, 0x3fff, URZ, 0xc0, !UPT ;  /* 0x00003fff06067892 */ /* 0x000fe2000f8ec03f */
[----:B------:R-:W-:Y:S01]  /*1600*/  CS2R R22, SRZ ;  /* 0x0000000000167805 */ /* 0x000fe2000001ff00 */
[----:B------:R-:W-:Y:S01]  /*1610*/  UMOV UR13, 0x40000040 ;  /* 0x40000040000d7882 */ /* 0x000fe20000000000 */
[----:B------:R-:W-:Y:S01]  /*1620*/  UMOV UR15, 0x40000040 ;  /* 0x40000040000f7882 */ /* 0x000fe20000000000 */
[----:B------:R-:W-:Y:S01]  /*1630*/  ULOP3.LUT UR6, UR6, 0x10000, URZ, 0xfc, !UPT ;  /* 0x0001000006067892 */ /* 0x000fe2000f8efc3f */
[----:B------:R-:W-:Y:S01]  /*1640*/  CS2R R88, SRZ ;  /* 0x0000000000587805 */ /* 0x000fe2000001ff00 */
[----:B------:R-:W-:Y:S01]  /*1650*/  UMOV UR12, UR8 ;  /* 0x00000008000c7c82 */ /* 0x000fe20008000000 */
[----:B------:R-:W-:Y:S01]  /*1660*/  CS2R R90, SRZ ;  /* 0x00000000005a7805 */ /* 0x000fe2000001ff00 */
[----:B------:R-:W-:Y:S01]  /*1670*/  ULEA UR7, UR5, UR6, 0x9 ;  /* 0x0000000605077291 */ /* 0x000fe2000f8e483f */
[----:B------:R-:W-:Y:S01]  /*1680*/  CS2R R92, SRZ ;  /* 0x00000000005c7805 */ /* 0x000fe2000001ff00 */
[----:B------:R-:W-:Y:S01]  /*1690*/  UIADD3 UR6, UR8, 0x400, URZ ;  /* 0x0000040008067890 */ /* 0x000fe2000fffe03f */
[----:B------:R-:W-:-:S02]  /*16a0*/  CS2R R96, SRZ ;  /* 0x0000000000607805 */ /* 0x000fc4000001ff00 */
[----:B------:R-:W-:Y:S02]  /*16b0*/  CS2R R94, SRZ ;  /* 0x00000000005e7805 */ /* 0x000fe4000001ff00 */
[----:B------:R-:W-:Y:S02]  /*16c0*/  CS2R R98, SRZ ;  /* 0x0000000000627805 */ /* 0x000fe4000001ff00 */
[----:B------:R-:W-:Y:S01]  /*16d0*/  CS2R R100, SRZ ;  /* 0x0000000000647805 */ /* 0x000fe2000001ff00 */
[----:B------:R-:W-:Y:S01]  /*16e0*/  UMOV UR14, UR7 ;  /* 0x00000007000e7c82 */ /* 0x000fe20008000000 */
[----:B------:R-:W-:Y:S01]  /*16f0*/  CS2R R102, SRZ ;  /* 0x0000000000667805 */ /* 0x000fe2000001ff00 */
[----:B------:R-:W-:Y:S01]  /*1700*/  QGMMA.64x64x32.F32.E5M2.E5M2 R56, gdesc[UR12], RZ, !UPT ;  /* 0x00e000000c3879f3 */ /* 0x000fe2000c7038ff */
[----:B------:R-:W-:Y:S01]  /*1710*/  UMOV UR12, UR6 ;  /* 0x00000006000c7c82 */ /* 0x000fe20008000000 */
[----:B------:R-:W-:Y:S01]  /*1720*/  UMOV UR13, 0x40000040 ;  /* 0x40000040000d7882 */ /* 0x000fe20000000000 */
[----:B------:R-:W-:Y:S01]  /*1730*/  UIADD3 UR6, UR8, 0x402, URZ ;  /* 0x0000040208067890 */ /* 0x000fe2000fffe03f */
[----:B------:R-:W-:Y:S01]  /*1740*/  QGMMA.64x64x32.F32.E5M2.E5M2 R24, gdesc[UR12], RZ, !UPT ;  /* 0x00e000000c1879f3 */ /* 0x000fe2000c7038ff */
[----:B------:R-:W-:Y:S01]  /*1750*/  UIADD3 UR12, UR8, 0x2, URZ ;  /* 0x00000002080c7890 */ /* 0x000fe2000fffe03f */
[----:B------:R-:W-:Y:S01]  /*1760*/  CS2R R104, SRZ ;  /* 0x0000000000687805 */ /* 0x000fe2000001ff00 */
[----:B------:R-:W-:Y:S01]  /*1770*/  UIADD3 UR14, UR7, 0x2, URZ ;  /* 0x00000002070e7890 */ /* 0x000fe2000fffe03f */
[----:B------:R-:W-:Y:S01]  /*1780*/  CS2R R108, SRZ ;  /* 0x00000000006c7805 */ /* 0x000fe2000001ff00 */
[----:B------:R-:W-:Y:S01]  /*1790*/  UMOV UR13, 0x40000040 ;  /* 0x40000040000d7882 */ /* 0x000fe20000000000 */
[----:B------:R-:W-:Y:S01]  /*17a0*/  UMOV UR15, 0x40000040 ;  /* 0x40000040000f7882 */ /* 0x000fe20000000000 */
        /* <DEDUP_REMOVED lines=16> */
[----:B------:R-:W-:Y:S01]  /*18b0*/  CS2R R140, SRZ ;  /* 0x00000000008c7805 */ /* 0x000fe2000001ff00 */
[----:B------:R-:W-:Y:S02]  /*18c0*/  IMAD.MOV.U32 R143, RZ, RZ, RZ ;  /* 0x000000ffff8f7224 */ /* 0x000fe400078e00ff */
[----:B------:R-:W-:Y:S01]  /*18d0*/  IMAD.MOV.U32 R145, RZ, RZ, RZ ;  /* 0x000000ffff917224 */ /* 0x000fe200078e00ff */
[----:B------:R-:W-:Y:S01]  /*18e0*/  QGMMA.64x64x32.F32.E5M2.E5M2 R56, gdesc[UR12], R56 ;  /* 0x00e000000c3879f3 */ /* 0x000fe20008703838 */
[----:B------:R-:W-:Y:S01]  /*18f0*/  UMOV UR12, UR6 ;  /* 0x00000006000c7c82 */ /* 0x000fe20008000000 */
[----:B------:R-:W-:Y:S01]  /*1900*/  UMOV UR13, 0x40000040 ;  /* 0x40000040000d7882 */ /* 0x000fe20000000000 */
[----:B------:R-:W-:Y:S01]  /*1910*/  UIADD3 UR6, UR8, 0x404, URZ ;  /* 0x0000040408067890 */ /* 0x000fe2000fffe03f */
[----:B------:R-:W-:Y:S01]  /*1920*/  QGMMA.64x64x32.F32.E5M2.E5M2 R24, gdesc[UR12], R24 ;  /* 0x00e000000c1879f3 */ /* 0x000fe20008703818 */
[----:B------:R-:W-:-:S02]  /*1930*/  UIADD3 UR12, UR8, 0x4, URZ ;  /* 0x00000004080c7890 */ /* 0x000fc4000fffe03f */
[----:B------:R-:W-:Y:S01]  /*1940*/  UIADD3 UR14, UR7, 0x4, URZ ;  /* 0x00000004070e7890 */ /* 0x000fe2000fffe03f */
[----:B------:R-:W-:Y:S01]  /*1950*/  UMOV UR13, 0x40000040 ;  /* 0x40000040000d7882 */ /* 0x000fe20000000000 */
[----:B------:R-:W-:-:S07]  /*1960*/  UMOV UR15, 0x40000040 ;  /* 0x40000040000f7882 */ /* 0x000fce0000000000 */
[----:B------:R-:W-:Y:S01]  /*1970*/  QGMMA.64x64x32.F32.E5M2.E5M2 R56, gdesc[UR12], R56 ;  /* 0x00e000000c3879f3 */ /* 0x000fe20008703838 */
[----:B------:R-:W-:Y:S01]  /*1980*/  UMOV UR12, UR6 ;  /* 0x00000006000c7c82 */ /* 0x000fe20008000000 */
[----:B------:R-:W-:Y:S01]  /*1990*/  UMOV UR13, 0x40000040 ;  /* 0x40000040000d7882 */ /* 0x000fe20000000000 */
[----:B------:R-:W-:Y:S01]  /*19a0*/  UMOV UR6, 0x4 ;  /* 0x0000000400067882 */ /* 0x000fe20000000000 */
[----:B------:R-:W-:Y:S01]  /*19b0*/  QGMMA.64x64x32.F32.E5M2.E5M2 R24, gdesc[UR12], R24 ;  /* 0x00e000000c1879f3 */ /* 0x000fe20008703818 */
[----:B------:R-:W-:Y:S02]  /*19c0*/  UIADD3 UR14, UR7, 0x6, URZ ;  /* 0x00000006070e7890 */ /* 0x000fe4000fffe03f */
[----:B------:R-:W-:Y:S01]  /*19d0*/  UIADD3 UR12, UR8, 0x6, URZ ;  /* 0x00000006080c7890 */ /* 0x000fe2000fffe03f */
[----:B------:R-:W-:Y:S01]  /*19e0*/  ULDC UR7, c[0x0][0x50c] ;  /* 0x0001430000077ab9 */ /* 0x000fe20000000800 */
[----:B------:R-:W-:Y:S02]  /*19f0*/  UIADD3 UR8, UR8, 0x406, URZ ;  /* 0x0000040608087890 */ /* 0x000fe4000fffe03f */
[----:B------:R-:W-:Y:S01]  /*1a00*/  UISETP.NE.AND UP0, UPT, UR7, 0x4, UPT ;  /* 0x000000040700788c */ /* 0x000fe2000bf05270 */
[----:B------:R-:W-:Y:S01]  /*1a10*/  UMOV UR13, 0x40000040 ;  /* 0x40000040000d7882 */ /* 0x000fe20000000000 */
[----:B------:R-:W-:-:S02]  /*1a20*/  UMOV UR15, 0x40000040 ;  /* 0x40000040000f7882 */ /* 0x000fc40000000000 */
[----:B------:R-:W-:-:S06]  /*1a30*/  USEL UR7, URZ, 0x1, UP0 ;  /* 0x000000013f077887 */ /* 0x000fcc0008000000 */
[----:B------:R-:W-:Y:S01]  /*1a40*/  ISETP.NE.AND P0, PT, RZ, UR7, PT ;  /* 0x00000007ff007c0c */ /* 0x000fe2000bf05270 */
[----:B------:R-:W-:Y:S01]  /*1a50*/  QGMMA.64x64x32.F32.E5M2.E5M2 R56, gdesc[UR12], R56 ;  /* 0x00e000000c3879f3 */ /* 0x000fe20008703838 */
[----:B------:R-:W-:Y:S01]  /*1a60*/  UMOV UR12, UR8 ;  /* 0x00000008000c7c82 */ /* 0x000fe20008000000 */
[----:B------:R-:W-:Y:S02]  /*1a70*/  UMOV UR13, 0x40000040 ;  /* 0x40000040000d7882 */ /* 0x000fe40000000000 */
[----:B------:R-:W-:Y:S08]  /*1a80*/  QGMMA.64x64x32.F32.E5M2.E5M2 R24, gdesc[UR12], R24, gsb0 ;  /* 0x00e000000c1879f3 */ /* 0x000ff00008003818 */
[----:B------:R-:W-:Y:S05]  /*1a90*/  @!P0 BRA `(.L_x_18) ;  /* 0x0000000400088947 */ /* 0x000fea0003800000 */
[----:B------:R-:W-:Y:S02]  /*1aa0*/  WARPGROUP.DEPBAR.LE gsb0, 0x0 ;  /* 0x00008000000079c5 */ /* 0x000fe40000010000 */
[----:B------:R-:W-:-:S01]  /*1ab0*/  FADD R145, RZ, R56 ;  /* 0x00000038ff917221 */ /* 0x000fc20000000000 */
[----:B------:R-:W-:Y:S01]  /*1ac0*/  FADD R140, RZ, R57 ;  /* 0x00000039ff8c7221 */ /* 0x000fe20000000000 */
        /* <DEDUP_REMOVED lines=62> */
[----:B------:R-:W-:-:S06]  /*1eb0*/  UMOV UR6, URZ ;  /* 0x0000003f00067c82 */ /* 0x000fcc0008000000 */
.L_x_18:
[----:B------:R-:W-:-:S04]  /*1ec0*/  UIADD3 UR12, UR5, 0x1, URZ ;  /* 0x00000001050c7890 */ /* 0x000fc8000fffe03f */
[----:B------:R-:W-:-:S04]  /*1ed0*/  UISETP.NE.AND UP0, UPT, UR12, 0x5, UPT ;  /* 0x000000050c00788c */ /* 0x000fc8000bf05270 */
[----:B------:R-:W-:Y:S02]  /*1ee0*/  USEL UR8, URZ, 0x1, UP0 ;  /* 0x000000013f087887 */ /* 0x000fe40008000000 */
[----:B------:R-:W-:Y:S02]  /*1ef0*/  USEL UR12, UR12, URZ, UP0 ;  /* 0x0000003f0c0c7287 */ /* 0x000fe40008000000 */
[----:B------:R-:W-:-:S06]  /*1f00*/  ULOP3.LUT UR8, UR4, UR8, URZ, 0x3c, !UPT ;  /* 0x0000000804087292 */ /* 0x000fcc000f8e3c3f */
[----:B------:R-:W-:Y:S01]  /*1f10*/  IMAD.U32 R13, RZ, RZ, UR8 ;  /* 0x00000008ff0d7e24 */ /* 0x000fe2000f8e00ff */
[----:B------:R-:W-:-:S06]  /*1f20*/  UMOV UR8, 0x1 ;  /* 0x0000000100087882 */ /* 0x000fcc0000000000 */
.L_x_13:
[----:B------:R-:W-:-:S04]  /*1f30*/  UISETP.LT.AND UP0, UPT, UR9, 0x1, UPT ;  /* 0x000000010900788c */ /* 0x000fc8000bf01270 */
[----:B------:R-:W-:-:S04]  /*1f40*/  USEL UR13, UR9, 0x1, UP0 ;  /* 0x00000001090d7887 */ /* 0x000fc80008000000 */
[----:B------:R-:W-:-:S04]  /*1f50*/  UIADD3 UR13, UR9, -UR13, URZ ;  /* 0x8000000d090d7290 */ /* 0x000fc8000fffe03f */
[----:B------:R-:W-:-:S06]  /*1f60*/  UISETP.GE.AND UP0, UPT, UR13, 0x1, UPT ;  /* 0x000000010d00788c */ /* 0x000fcc000bf06270 */
[----:B------:R-:W-:-:S13]  /*1f70*/  PLOP3.LUT P0, PT, PT, PT, UP0, 0x80, 0x0 ;  /* 0x000000000000781c */ /* 0x000fda0003f0f008 */
[----:B------:R-:W-:Y:S05]  /*1f80*/  @!P0 BRA `(.L_x_19) ;  /* 0x0000000800748947 */ /* 0x000fea0003800000 */
[----:B01----:R-:W-:Y:S01]  /*1f90*/  IMAD.U32 R10, RZ, RZ, UR13 ;  /* 0x0000000dff0a7e24 */ /* 0x003fe2000f8e00ff */
[----:B------:R-:W-:Y:S01]  /*1fa0*/  UMOV UR13, UR5 ;  /* 0x00000005000d7c82 */ /* 0x000fe20008000000 */
[----:B------:R-:W-:-:S05]  /*1fb0*/  ULDC UR15, c[0x0][0x50c] ;  /* 0x00014300000f7ab9 */ /* 0x000fca0000000800 */
.L_x_27:
[----:B------:R-:W-:-:S13]  /*1fc0*/  ISETP.NE.AND P1, PT, R142, 0x3, PT ;  /* 0x000000038e00780c */ /* 0x000fda0003f25270 */
[----:B01----:R-:W-:Y:S05]  /*1fd0*/  @!P1 BRA `(.L_x_20) ;  /* 0x0000000000049947 */ /* 0x003fea0003800000 */
[----:B------:R-:W-:Y:S01]  /*1fe0*/  BPT.TRAP 0x1 ;  /* 0x000000040000795c */ /* 0x000fe20000300000 */
.L_x_20:
[----:B------:R-:W0:Y:S01]  /*1ff0*/  S2UR UR14, SR_CgaCtaId ;  /* 0x00000000000e79c3 */ /* 0x000e220000008800 */
[----:B------:R-:W-:Y:S01]  /*2000*/  UMOV UR10, 0x400 ;  /* 0x00000400000a7882 */ /* 0x000fe20000000000 */
[----:B------:R-:W-:Y:S01]  /*2010*/  SHF.L.U32 R11, R13, 0x1f, RZ ;  /* 0x0000001f0d0b7819 */ /* 0x000fe200000006ff */
[----:B0-----:R-:W-:-:S04]  /*2020*/  ULEA UR10, UR14, UR10, 0x18 ;  /* 0x0000000a0e0a7291 */ /* 0x001fc8000f8ec03f */
[----:B------:R-:W-:-:S09]  /*2030*/  ULEA UR14, UR12, UR10, 0x3 ;  /* 0x0000000a0c0e7291 */ /* 0x000fd2000f8e183f */
[----:B------:R0:W1:Y:S01]  /*2040*/  SYNCS.PHASECHK.TRANS64.TRYWAIT P0, [UR14], R11 ;  /* 0x0000000bff0075a7 */ /* 0x000062000800014e */
[----:B------:R-:W-:Y:S05]  /*2050*/  @!P1 BRA `(.L_x_21) ;  /* 0x0000000000049947 */ /* 0x000fea0003800000 */
[----:B------:R-:W-:Y:S01]  /*2060*/  BPT.TRAP 0x1 ;  /* 0x000000040000795c */ /* 0x000fe20000300000 */
.L_x_21:
[----:B-1----:R-:W-:Y:S05]  /*2070*/  @P0 BRA `(.L_x_22) ;  /* 0x0000000000080947 */ /* 0x002fea0003800000 */
[----:B------:R-:W1:Y:S02]  /*2080*/  SYNCS.PHASECHK.TRANS64.TRYWAIT P0, [UR14], R11 ;  /* 0x0000000bff0075a7 */ /* 0x000e64000800014e */
[----:B-1----:R-:W-:Y:S05]  /*2090*/  @!P0 BRA `(.L_x_23) ;  /* 0x0000007400b48947 */ /* 0x002fea0003800000 */
.L_x_22:
[----:B------:R-:W-:Y:S01]  /*20a0*/  UIADD3 UR14, UR10, 0x28100, URZ ;  /* 0x000281000a0e7890 */ /* 0x000fe2000fffe03f */
[----:B------:R-:W-:Y:S01]  /*20b0*/  WARPGROUP.ARRIVE ;  /* 0x00000000000079c5 */ /* 0x000fe20000000000 */
[----:B------:R-:W-:Y:S02]  /*20c0*/  UISETP.NE.AND UP0, UPT, UR7, URZ, UPT ;  /* 0x0000003f0700728c */ /* 0x000fe4000bf05270 */
[----:B------:R-:W-:Y:S02]  /*20d0*/  USHF.R.U32.HI UR14, URZ, 0x4, UR14 ;  /* 0x000000043f0e7899 */ /* 0x000fe4000801160e */
[----:B------:R-:W-:Y:S02]  /*20e0*/  USEL UR8, UR8, URZ, !UP0 ;  /* 0x0000003f08087287 */ /* 0x000fe4000c000000 */
[----:B------:R-:W-:Y:S02]  /*20f0*/  ULOP3.LUT UR14, UR14, 0x3fff, URZ, 0xc0, !UPT ;  /* 0x00003fff0e0e7892 */ /* 0x000fe4000f8ec03f */
[----:B------:R-:W-:-:S02]  /*2100*/  ULOP3.LUT UR7, UR11, 0x10000, URZ, 0xfc, !UPT ;  /* 0x000100000b077892 */ /* 0x000fc4000f8efc3f */
[----:B------:R-:W-:Y:S02]  /*2110*/  ULOP3.LUT UR14, UR14, 0x10000, URZ, 0xfc, !UPT ;  /* 0x000100000e0e7892 */ /* 0x000fe4000f8efc3f */
[----:B------:R-:W-:Y:S02]  /*2120*/  UISETP.NE.U32.AND UP0, UPT, UR8, URZ, UPT ;  /* 0x0000003f0800728c */ /* 0x000fe4000bf05070 */
[----:B------:R-:W-:Y:S02]  /*2130*/  ULEA UR8, UR12, UR7, 0xb ;  /* 0x000000070c087291 */ /* 0x000fe4000f8e583f */
[----:B------:R-:W-:Y:S02]  /*2140*/  ULEA UR7, UR12, UR14, 0x9 ;  /* 0x0000000e0c077291 */ /* 0x000fe4000f8e483f */
[----:B------:R-:W-:Y:S01]  /*2150*/  UIADD3 UR14, UR8, 0x400, URZ ;  /* 0x00000400080e7890 */ /* 0x000fe2000fffe03f */
[----:B------:R-:W-:Y:S02]  /*2160*/  UMOV UR17, 0x40000040 ;  /* 0x4000004000117882 */ /* 0x000fe40000000000 */
[----:B------:R-:W-:Y:S01]  /*2170*/  UMOV UR16, UR8 ;  /* 0x0000000800107c82 */ /* 0x000fe20008000000 */
[----:B------:R-:W-:Y:S01]  /*2180*/  UMOV UR19, 0x40000040 ;  /* 0x4000004000137882 */ /* 0x000fe20000000000 */
[----:B------:R-:W-:Y:S01]  /*2190*/  UMOV UR18, UR7 ;  /* 0x0000000700127c82 */ /* 0x000fe20008000000 */
[----:B------:R-:W-:Y:S01]  /*21a0*/  UIADD3 UR6, UR6, 0x4, URZ ;  /* 0x0000000406067890 */ /* 0x000fe2000fffe03f */
[----:B------:R-:W-:Y:S01]  /*21b0*/  QGMMA.64x64x32.F32.E5M2.E5M2 R56, gdesc[UR16], R56, UP0 ;  /* 0x00e00000103879f3 */ /* 0x000fe2000bf03838 */
[----:B------:R-:W-:Y:S01]  /*21c0*/  UMOV UR16, UR14 ;  /* 0x0000000e00107c82 */ /* 0x000fe20008000000 */
[----:B------:R-:W-:Y:S01]  /*21d0*/  UMOV UR17, 0x40000040 ;  /* 0x4000004000117882 */ /* 0x000fe20000000000 */
[----:B------:R-:W-:Y:S01]  /*21e0*/  UIADD3 UR14, UR8, 0x402, URZ ;  /* 0x00000402080e7890 */ /* 0x000fe2000fffe03f */
[----:B------:R-:W-:Y:S01]  /*21f0*/  QGMMA.64x64x32.F32.E5M2.E5M2 R24, gdesc[UR16], R24, UP0 ;  /* 0x00e00000101879f3 */ /* 0x000fe2000bf03818 */
[----:B------:R-:W-:-:S02]  /*2200*/  UIADD3 UR16, UR8, 0x2, URZ ;  /* 0x0000000208107890 */ /* 0x000fc4000fffe03f */
[----:B------:R-:W-:Y:S01]  /*2210*/  UIADD3 UR18, UR7, 0x2, URZ ;  /* 0x0000000207127890 */ /* 0x000fe2000fffe03f */
[----:B------:R-:W-:Y:S01]  /*2220*/  UMOV UR17, 0x40000040 ;  /* 0x4000004000117882 */ /* 0x000fe20000000000 */
[----:B------:R-:W-:Y:S01]  /*2230*/  UMOV UR19, 0x40000040 ;  /* 0x4000004000137882 */ /* 0x000fe20000000000 */
[----:B------:R-:W-:-:S06]  /*2240*/  UISETP.NE.AND UP0, UPT, UR6, UR15, UPT ;  /* 0x0000000f0600728c */ /* 0x000fcc000bf05270 */
[----:B------:R-:W-:Y:S01]  /*2250*/  QGMMA.64x64x32.F32.E5M2.E5M2 R56, gdesc[UR16], R56 ;  /* 0x00e00000103879f3 */ /* 0x000fe20008703838 */
[----:B------:R-:W-:Y:S01]  /*2260*/  UMOV UR16, UR14 ;  /* 0x0000000e00107c82 */ /* 0x000fe20008000000 */
[----:B------:R-:W-:Y:S01]  /*2270*/  UMOV UR17, 0x40000040 ;  /* 0x4000004000117882 */ /* 0x000fe20000000000 */
[----:B------:R-:W-:Y:S01]  /*2280*/  UIADD3 UR14, UR8, 0x404, URZ ;  /* 0x00000404080e7890 */ /* 0x000fe2000fffe03f */
[----:B------:R-:W-:Y:S01]  /*2290*/  QGMMA.64x64x32.F32.E5M2.E5M2 R24, gdesc[UR16], R24 ;  /* 0x00e00000101879f3 */ /* 0x000fe20008703818 */
[----:B------:R-:W-:Y:S02]  /*22a0*/  UIADD3 UR16, UR8, 0x4, URZ ;  /* 0x0000000408107890 */ /* 0x000fe4000fffe03f */
[----:B------:R-:W-:Y:S01]  /*22b0*/  UIADD3 UR18, UR7, 0x4, URZ ;  /* 0x0000000407127890 */ /* 0x000fe2000fffe03f */
[----:B------:R-:W-:Y:S01]  /*22c0*/  UMOV UR17, 0x40000040 ;  /* 0x4000004000117882 */ /* 0x000fe20000000000 */
[----:B------:R-:W-:-:S07]  /*22d0*/  UMOV UR19, 0x40000040 ;  /* 0x4000004000137882 */ /* 0x000fce0000000000 */
[----:B------:R-:W-:Y:S01]  /*22e0*/  QGMMA.64x64x32.F32.E5M2.E5M2 R56, gdesc[UR16], R56 ;  /* 0x00e00000103879f3 */ /* 0x000fe20008703838 */
[----:B------:R-:W-:Y:S01]  /*22f0*/  UMOV UR16, UR14 ;  /* 0x0000000e00107c82 */ /* 0x000fe20008000000 */
[----:B------:R-:W-:Y:S02]  /*2300*/  UMOV UR17, 0x40000040 ;  /* 0x4000004000117882 */ /* 0x000fe40000000000 */
[----:B------:R-:W-:Y:S01]  /*2310*/  QGMMA.64x64x32.F32.E5M2.E5M2 R24, gdesc[UR16], R24 ;  /* 0x00e00000101879f3 */ /* 0x000fe20008703818 */
[----:B------:R-:W-:Y:S02]  /*2320*/  UIADD3 UR16, UR8, 0x6, URZ ;  /* 0x0000000608107890 */ /* 0x000fe4000fffe03f */
[----:B------:R-:W-:Y:S02]  /*2330*/  UIADD3 UR18, UR7, 0x6, URZ ;  /* 0x0000000607127890 */ /* 0x000fe4000fffe03f */
[----:B------:R-:W-:Y:S01]  /*2340*/  UIADD3 UR8, UR8, 0x406, URZ ;  /* 0x0000040608087890 */ /* 0x000fe2000fffe03f */
[----:B------:R-:W-:Y:S01]  /*2350*/  UMOV UR17, 0x40000040 ;  /* 0x4000004000117882 */ /* 0x000fe20000000000 */
[----:B------:R-:W-:Y:S01]  /*2360*/  UMOV UR19, 0x40000040 ;  /* 0x4000004000137882 */ /* 0x000fe20000000000 */
[----:B------:R-:W-:-:S06]  /*2370*/  USEL UR7, URZ, 0x1, UP0 ;  /* 0x000000013f077887 */ /* 0x000fcc0008000000 */
[----:B------:R-:W-:Y:S01]  /*2380*/  ISETP.NE.AND P0, PT, RZ, UR7, PT ;  /* 0x00000007ff007c0c */ /* 0x000fe2000bf05270 */
[----:B------:R-:W-:Y:S01]  /*2390*/  QGMMA.64x64x32.F32.E5M2.E5M2 R56, gdesc[UR16], R56 ;  /* 0x00e00000103879f3 */ /* 0x000fe20008703838 */
[----:B------:R-:W-:Y:S01]  /*23a0*/  UMOV UR16, UR8 ;  /* 0x0000000800107c82 */ /* 0x000fe20008000000 */
[----:B------:R-:W-:Y:S02]  /*23b0*/  UMOV UR17, 0x40000040 ;  /* 0x4000004000117882 */ /* 0x000fe40000000000 */
[----:B------:R-:W-:Y:S03]  /*23c0*/  QGMMA.64x64x32.F32.E5M2.E5M2 R24, gdesc[UR16], R24, gsb0 ;  /* 0x00e00000101879f3 */ /* 0x000fe60008003818 */
[----:B------:R-:W-:-:S05]  /*23d0*/  WARPGROUP.DEPBAR.LE gsb0, 0x1 ;  /* 0x00008000000079c5 */ /* 0x000fca0000010100 */
[----:B------:R-:W-:Y:S05]  /*23e0*/  @!P0 BRA `(.L_x_24) ;  /* 0x0000000400088947 */ /* 0x000fea0003800000 */
[----:B------:R-:W-:Y:S02]  /*23f0*/  WARPGROUP.DEPBAR.LE gsb0, 0x0 ;  /* 0x00008000000079c5 */ /* 0x000fe40000010000 */
[----:B------:R-:W-:-:S01]  /*2400*/  FADD R145, R56, R145 ;  /* 0x0000009138917221 */ /* 0x000fc20000000000 */
[----:B------:R-:W-:Y:S01]  /*2410*/  FADD R140, R57, R140 ;  /* 0x0000008c398c7221 */ /* 0x000fe20000000000 */
        /* <DEDUP_REMOVED lines=62> */
[----:B------:R-:W-:-:S06]  /*2800*/  UMOV UR6, URZ ;  /* 0x0000003f00067c82 */ /* 0x000fcc0008000000 */
.L_x_24:
[----:B------:R-:W-:Y:S05]  /*2810*/  @!P1 BRA `(.L_x_25) ;  /* 0x0000000000049947 */ /* 0x000fea0003800000 */
[----:B------:R-:W-:Y:S01]  /*2820*/  BPT.TRAP 0x1 ;  /* 0x000000040000795c */ /* 0x000fe20000300000 */
.L_x_25:
[----:B------:R-:W-:Y:S01]  /*2830*/  ULEA UR8, UR13, UR10, 0x3 ;  /* 0x0000000a0d087291 */ /* 0x000fe2000f8e183f */
[----:B------:R-:W-:-:S03]  /*2840*/  ISETP.GT.U32.AND P0, PT, R4, 0x1, PT ;  /* 0x000000010400780c */ /* 0x000fc60003f04070 */
[----:B------:R-:W-:-:S04]  /*2850*/  UIADD3 UR8, UR8, 0x28, URZ ;  /* 0x0000002808087890 */ /* 0x000fc8000fffe03f */
[----:B------:R-:W-:-:S09]  /*2860*/  UPRMT UR8, URZ, 0x654, UR8 ;  /* 0x000006543f087896 */ /* 0x000fd20008000008 */
[----:B------:R-:W-:Y:S01]  /*2870*/  SYNCS.ARRIVE.TRANS64.RED.A1T0 RZ, [UR8], RZ ;  /* 0x000000ffffff79a7 */ /* 0x000fe20008100408 */
[----:B------:R-:W-:Y:S05]  /*2880*/  @P0 BRA `(.L_x_26) ;  /* 0x0000000000040947 */ /* 0x000fea0003800000 */
[----:B------:R-:W-:Y:S01]  /*2890*/  BPT.TRAP 0x1 ;  /* 0x000000040000795c */ /* 0x000fe20000300000 */
.L_x_26:
[----:B------:R-:W-:Y:S01]  /*28a0*/  UIADD3 UR12, UR12, 0x1, URZ ;  /* 0x000000010c0c7890 */ /* 0x000fe2000fffe03f */
[C---:B------:R-:W-:Y:S01]  /*28b0*/  ISETP.GT.AND P0, PT, R10.reuse, 0x1, PT ;  /* 0x000000010a00780c */ /* 0x040fe20003f04270 */
[----:B------:R-:W-:Y:S01]  /*28c0*/  UIADD3 UR13, UR13, 0x1, URZ ;  /* 0x000000010d0d7890 */ /* 0x000fe2000fffe03f */
[----:B------:R-:W-:Y:S01]  /*28d0*/  VIADD R10, R10, 0xffffffff ;  /* 0xffffffff0a0a7836 */ /* 0x000fe20000000000 */
[----:B------:R-:W-:Y:S02]  /*28e0*/  UISETP.NE.AND UP0, UPT, UR12, 0x5, UPT ;  /* 0x000000050c00788c */ /* 0x000fe4000bf05270 */
[----:B------:R-:W-:Y:S02]  /*28f0*/  UISETP.NE.AND UP1, UPT, UR13, 0x5, UPT ;  /* 0x000000050d00788c */ /* 0x000fe4000bf25270 */
[----:B------:R-:W-:Y:S02]  /*2900*/  USEL UR8, URZ, 0x1, UP0 ;  /* 0x000000013f087887 */ /* 0x000fe40008000000 */
[----:B------:R-:W-:-:S02]  /*2910*/  USEL UR12, UR12, URZ, UP0 ;  /* 0x0000003f0c0c7287 */ /* 0x000fc40008000000 */
[----:B------:R-:W-:Y:S02]  /*2920*/  USEL UR13, UR13, URZ, UP1 ;  /* 0x0000003f0d0d7287 */ /* 0x000fe40008800000 */
[----:B------:R-:W-:Y:S01]  /*2930*/  LOP3.LUT R13, R13, UR8, RZ, 0x3c, !PT ;  /* 0x000000080d0d7c12 */ /* 0x000fe2000f8e3cff */
[----:B------:R-:W-:Y:S01]  /*2940*/  UMOV UR8, 0x1 ;  /* 0x0000000100087882 */ /* 0x000fe20000000000 */
[----:B------:R-:W-:Y:S08]  /*2950*/  @P0 BRA `(.L_x_27) ;  /* 0xfffffff400980947 */ /* 0x000ff0000383ffff */
.L_x_19:
[----:B------:R-:W-:Y:S01]  /*2960*/  UISETP.NE.AND UP0, UPT, UR6, URZ, UPT ;  /* 0x0000003f0600728c */ /* 0x000fe2000bf05270 */
[----:B01----:R-:W0:Y:S03]  /*2970*/  LDC R10, c[0x0][0x28c] ;  /* 0x0000a300ff0a7b82 */ /* 0x003e260000000800 */
[----:B------:R-:W-:-:S06]  /*2980*/  USEL UR6, URZ, 0x1, !UP0 ;  /* 0x000000013f067887 */ /* 0x000fcc000c000000 */
[----:B------:R-:W-:Y:S02]  /*2990*/  ISETP.NE.AND P0, PT, RZ, UR6, PT ;  /* 0x00000006ff007c0c */ /* 0x000fe4000bf05270 */
[----:B0-----:R-:W-:-:S11]  /*29a0*/  ISETP.GE.AND P1, PT, R10, 0x1, PT ;  /* 0x000000010a00780c */ /* 0x001fd60003f26270 */
[----:B------:R-:W-:Y:S05]  /*29b0*/  @!P0 BRA `(.L_x_28) ;  /* 0x0000000400048947 */ /* 0x000fea0003800000 */
[----:B------:R-:W-:Y:S02]  /*29c0*/  WARPGROUP.DEPBAR.LE gsb0, 0x0 ;  /* 0x00008000000079c5 */ /* 0x000fe40000010000 */
[----:B------:R-:W-:Y:S01]  /*29d0*/  FADD R145, R56, R145 ;  /* 0x0000009138917221 */ /* 0x000fe20000000000 */
        /* <DEDUP_REMOVED lines=62> */
[----:B------:R-:W-:-:S07]  /*2dc0*/  FADD R18, R18, R55 ;  /* 0x0000003712127221 */ /* 0x000fce0000000000 */
.L_x_28:
[----:B------:R-:W-:Y:S02]  /*2dd0*/  WARPGROUP.DEPBAR.LE gsb0, 0x0 ;  /* 0x00008000000079c5 */ /* 0x000fe40000010000 */
[----:B------:R-:W-:Y:S05]  /*2de0*/  @!P1 BRA `(.L_x_29) ;  /* 0x0000000000409947 */ /* 0x000fea0003800000 */
[----:B------:R-:W-:-:S13]  /*2df0*/  ISETP.NE.AND P0, PT, R142, 0x3, PT ;  /* 0x000000038e00780c */ /* 0x000fda0003f05270 */
[----:B------:R-:W-:Y:S05]  /*2e00*/  @!P0 BRA `(.L_x_30) ;  /* 0x0000000000048947 */ /* 0x000fea0003800000 */
[----:B------:R-:W-:Y:S01]  /*2e10*/  BPT.TRAP 0x1 ;  /* 0x000000040000795c */ /* 0x000fe20000300000 */
.L_x_30:
[----:B------:R-:W-:Y:S01]  /*2e20*/  UISETP.LT.AND UP0, UPT, UR9, 0x1, UPT ;  /* 0x000000010900788c */ /* 0x000fe2000bf01270 */
[----:B------:R-:W-:-:S03]  /*2e30*/  ISETP.GT.U32.AND P0, PT, R4, 0x1, PT ;  /* 0x000000010400780c */ /* 0x000fc60003f04070 */
[----:B------:R-:W-:-:S04]  /*2e40*/  USEL UR8, UR9, 0x1, UP0 ;  /* 0x0000000109087887 */ /* 0x000fc80008000000 */
[----:B------:R-:W-:-:S04]  /*2e50*/  UIADD3 UR8, UR5, UR9, -UR8 ;  /* 0x0000000905087290 */ /* 0x000fc8000fffe808 */
[----:B------:R-:W-:-:S04]  /*2e60*/  UIMAD.WIDE.U32 UR6, UR8, -0x33333333, URZ ;  /* 0xcccccccd080678a5 */ /* 0x000fc8000f8e003f */
[----:B------:R-:W-:-:S04]  /*2e70*/  USHF.R.U32.HI UR6, URZ, 0x2, UR7 ;  /* 0x000000023f067899 */ /* 0x000fc80008011607 */
[----:B------:R-:W-:-:S04]  /*2e80*/  UIMAD UR8, UR6, -0x5, UR8 ;  /* 0xfffffffb060878a4 */ /* 0x000fc8000f8e0208 */
[----:B------:R-:W-:-:S04]  /*2e90*/  ULEA UR8, UR8, UR10, 0x3 ;  /* 0x0000000a08087291 */ /* 0x000fc8000f8e183f */
[----:B------:R-:W-:-:S04]  /*2ea0*/  UIADD3 UR8, UR8, 0x28, URZ ;  /* 0x0000002808087890 */ /* 0x000fc8000fffe03f */
[----:B------:R-:W-:-:S09]  /*2eb0*/  UPRMT UR8, URZ, 0x654, UR8 ;  /* 0x000006543f087896 */ /* 0x000fd20008000008 */
[----:B------:R-:W-:Y:S01]  /*2ec0*/  SYNCS.ARRIVE.TRANS64.RED.A1T0 RZ, [UR8], RZ ;  /* 0x000000ffffff79a7 */ /* 0x000fe20008100408 */
[----:B------:R-:W-:Y:S05]  /*2ed0*/  @P0 BRA `(.L_x_29) ;  /* 0x0000000000040947 */ /* 0x000fea0003800000 */
[----:B------:R-:W-:Y:S01]  /*2ee0*/  BPT.TRAP 0x1 ;  /* 0x000000040000795c */ /* 0x000fe20000300000 */
.L_x_29:
[----:B------:R-:W0:Y:S01]  /*2ef0*/  LDC R14, c[0x0][0x288] ;  /* 0x0000a200ff0e7b82 */ /* 0x000e220000000800 */
[----:B------:R-:W-:Y:S01]  /*2f00*/  IMAD.SHL.U32 R33, R7, 0x40, RZ ;  /* 0x0000004007217824 */ /* 0x000fe200078e00ff */
[--C-:B------:R-:W-:Y:S01]  /*2f10*/  SHF.R.U32.HI R10, RZ, 0x2, R0.reuse ;  /* 0x00000002ff0a7819 */ /* 0x100fe20000011600 */
[----:B------:R-:W-:Y:S01]  /*2f20*/  UIADD3 UR5, UR9, UR5, URZ ;  /* 0x0000000509057290 */ /* 0x000fe2000fffe03f */
[----:B------:R-:W-:Y:S01]  /*2f30*/  LOP3.LUT R12, R0, 0x60, RZ, 0xc0, !PT ;  /* 0x00000060000c7812 */ /* 0x000fe200078ec0ff */
[----:B------:R-:W-:Y:S01]  /*2f40*/  IMAD.SHL.U32 R34, R6, 0x100, RZ ;  /* 0x0000010006227824 */ /* 0x000fe200078e00ff */
[----:B------:R-:W-:Y:S01]  /*2f50*/  SHF.R.U32.HI R13, RZ, 0x7, R0 ;  /* 0x00000007ff0d7819 */ /* 0x000fe20000011600 */
[----:B------:R-:W-:Y:S01]  /*2f60*/  UISETP.GT.U32.AND UP0, UPT, UR5, 0x4, UPT ;  /* 0x000000040500788c */ /* 0x000fe2000bf04070 */
[----:B------:R-:W-:Y:S01]  /*2f70*/  LOP3.LUT R11, R10, 0x7, RZ, 0xc0, !PT ;  /* 0x000000070a0b7812 */ /* 0x000fe200078ec0ff */
[C---:B------:R-:W-:Y:S01]  /*2f80*/  IMAD.SHL.U32 R26, R0.reuse, 0x2, RZ ;  /* 0x00000002001a7824 */ /* 0x040fe200078e00ff */
[----:B------:R-:W-:Y:S01]  /*2f90*/  SHF.R.U32.HI R12, RZ, 0x1, R12 ;  /* 0x00000001ff0c7819 */ /* 0x000fe2000001160c */
[----:B------:R-:W-:Y:S01]  /*2fa0*/  ULDC UR12, c[0x0][0x284] ;  /* 0x0000a100000c7ab9 */ /* 0x000fe20000000800 */
[----:B------:R-:W-:Y:S01]  /*2fb0*/  LOP3.LUT R10, R13, 0x1, RZ, 0xc0, !PT ;  /* 0x000000010d0a7812 */ /* 0x000fe200078ec0ff */
[----:B------:R-:W-:Y:S01]  /*2fc0*/  UISETP.LT.U32.AND UP0, UPT, UR9, 0x5, UP0 ;  /* 0x000000050900788c */ /* 0x000fe20008701070 */
[----:B------:R-:W-:Y:S01]  /*2fd0*/  IADD3 R15, RZ, -R12, -R11 ;  /* 0x8000000cff0f7210 */ /* 0x000fe20007ffe80b */
[----:B------:R-:W-:Y:S01]  /*2fe0*/  UISETP.GE.U32.AND UP1, UPT, UR9, 0x5, UPT ;  /* 0x000000050900788c */ /* 0x000fe2000bf26070 */
[----:B------:R-:W-:Y:S01]  /*2ff0*/  LOP3.LUT R13, R0, 0x3, RZ, 0xc0, !PT ;  /* 0x00000003000d7812 */ /* 0x000fe200078ec0ff */
[C---:B------:R-:W-:Y:S01]  /*3000*/  IMAD.SHL.U32 R24, R10.reuse, 0x40, RZ ;  /* 0x000000400a187824 */ /* 0x040fe200078e00ff */
[----:B------:R-:W-:Y:S01]  /*3010*/  SHF.R.S32.HI R29, RZ, 0x1f, R5 ;  /* 0x0000001fff1d7819 */ /* 0x000fe20000011405 */
[----:B------:R-:W-:Y:S01]  /*3020*/  UIMAD.WIDE.U32 UR6, UR5, -0x33333333, URZ ;  /* 0xcccccccd050678a5 */ /* 0x000fe2000f8e003f */
[C---:B------:R-:W-:Y:S01]  /*3030*/  LOP3.LUT R26, R33.reuse, 0x6, R26, 0xf8, !PT ;  /* 0x00000006211a7812 */ /* 0x040fe200078ef81a */
[----:B------:R-:W-:Y:S01]  /*3040*/  USEL UR8, URZ, 0x1, !UP0 ;  /* 0x000000013f087887 */ /* 0x000fe2000c000000 */
[----:B------:R-:W-:Y:S01]  /*3050*/  IMAD R15, R10, -0x40, R15 ;  /* 0xffffffc00a0f7824 */ /* 0x000fe200078e020f */
[----:B------:R-:W-:Y:S01]  /*3060*/  ULDC.64 UR10, c[0x0][0x5d0] ;  /* 0x00017400000a7ab9 */ /* 0x000fe20000000a00 */
[----:B0-----:R-:W-:Y:S01]  /*3070*/  ISETP.GE.AND P0, PT, R33, R14, PT ;  /* 0x0000000e2100720c */ /* 0x001fe20003f06270 */
[----:B------:R-:W-:Y:S01]  /*3080*/  IMAD R10, R13, -0x2, R14 ;  /* 0xfffffffe0d0a7824 */ /* 0x000fe200078e020e */
[----:B------:R-:W-:Y:S01]  /*3090*/  SHF.R.S32.HI R27, RZ, 0x1f, R26 ;  /* 0x0000001fff1b7819 */ /* 0x000fe2000001141a */
[----:B------:R-:W-:Y:S01]  /*30a0*/  IMAD R14, R29, UR10, RZ ;  /* 0x0000000a1d0e7c24 */ /* 0x000fe2000f8e02ff */
[----:B------:R-:W-:Y:S01]  /*30b0*/  ISETP.GE.OR P0, PT, R34, UR12, P0 ;  /* 0x0000000c22007c0c */ /* 0x000fe20008706670 */
[----:B------:R-:W-:Y:S01]  /*30c0*/  USHF.R.U32.HI UR6, URZ, 0x2, UR7 ;  /* 0x000000023f067899 */ /* 0x000fe20008011607 */
[----:B------:R-:W-:Y:S01]  /*30d0*/  LOP3.LUT R35, R24, 0x40, R11, 0xe2, !PT ;  /* 0x0000004018237812 */ /* 0x000fe200078ee20b */
[----:B------:R-:W-:Y:S01]  /*30e0*/  ULOP3.LUT UR4, UR4, UR8, URZ, 0x3c, !UPT ;  /* 0x0000000804047292 */ /* 0x000fe2000f8e3c3f */
[----:B------:R-:W-:Y:S01]  /*30f0*/  IMAD.WIDE R24, R6, 0x100, RZ ;  /* 0x0000010006187825 */ /* 0x000fe200078e02ff */
[----:B------:R-:W-:Y:S01]  /*3100*/  UIMAD UR5, UR6, -0x5, UR5 ;  /* 0xfffffffb060578a4 */ /* 0x000fe2000f8e0205 */
[----:B------:R-:W-:Y:S01]  /*3110*/  IADD3 R34, -R34, UR12, R15 ;  /* 0x0000000c22227c10 */ /* 0x000fe2000fffe10f */
[----:B------:R-:W-:Y:S01]  /*3120*/  @UP1 ULOP3.LUT UR4, UR4, 0x1, UR6, 0x78, !UPT ;  /* 0x0000000104041892 */ /* 0x000fe2000f8e7806 */
[C---:B------:R-:W-:Y:S01]  /*3130*/  IMAD R11, R5.reuse, UR11, R14 ;  /* 0x0000000b050b7c24 */ /* 0x040fe2000f8e020e */
[----:B------:R-:W-:Y:S01]  /*3140*/  LOP3.LUT R35, R24, R35, R12, 0xfe, !PT ;  /* 0x0000002318237212 */ /* 0x000fe200078efe0c */
[----:B------:R-:W-:-:S04]  /*3150*/  IMAD.WIDE.U32 R6, R5, UR10, R26 ;  /* 0x0000000a05067c25 */ /* 0x000fc8000f8e001a */
[----:B------:R-:W-:Y:S02]  /*3160*/  IMAD.IADD R7, R7, 0x1, R11 ;  /* 0x0000000107077824 */ /* 0x000fe400078e020b */
[----:B------:R-:W-:Y:S02]  /*3170*/  IMAD.IADD R33, R10, 0x1, -R33 ;  /* 0x000000010a217824 */ /* 0x000fe400078e0a21 */
[----:B------:R-:W-:Y:S01]  /*3180*/  IMAD.MOV.U32 R32, RZ, RZ, -0x1 ;  /* 0xffffffffff207424 */ /* 0x000fe200078e00ff */
[----:B------:R-:W-:Y:S06]  /*3190*/  @P0 BRA `(.L_x_31) ;  /* 0x0000004800040947 */ /* 0x000fec0003800000 */
[----:B------:R-:W0:Y:S01]  /*31a0*/  LDC.64 R30, c[0x0][0x5c8] ;  /* 0x00017200ff1e7b82 */ /* 0x000e220000000a00 */
[----:B------:R-:W-:Y:S01]  /*31b0*/  ULDC.64 UR6, c[0x0][0x5c0] ;  /* 0x0001700000067ab9 */ /* 0x000fe20000000a00 */
[----:B------:R-:W-:Y:S01]  /*31c0*/  BSSY B0, `(.L_x_31) ;  /* 0x000047e000007945 */ /* 0x000fe20003800000 */
[-C--:B0-----:R-:W-:Y:S02]  /*31d0*/  IMAD R10, R25, R30.reuse, RZ ;  /* 0x0000001e190a7224 */ /* 0x081fe400078e02ff */
[----:B------:R-:W-:-:S04]  /*31e0*/  IMAD.WIDE.U32 R6, R35, R30, R6 ;  /* 0x0000001e23067225 */ /* 0x000fc800078e0006 */
[----:B------:R-:W-:Y:S01]  /*31f0*/  IMAD R13, R35, R31, R10 ;  /* 0x0000001f230d7224 */ /* 0x000fe200078e020a */
[----:B------:R-:W-:Y:S01]  /*3200*/  IADD3 R14, P4, R6, UR6, RZ ;  /* 0x00000006060e7c10 */ /* 0x000fe2000ff9e0ff */
[C---:B------:R-:W-:Y:S01]  /*3210*/  IMAD.SHL.U32 R11, R30.reuse, 0x80, RZ ;  /* 0x000000801e0b7824 */ /* 0x040fe200078e00ff */
[C---:B------:R-:W-:Y:S01]  /*3220*/  LEA R28, P2, R30.reuse, R6, 0x3 ;  /* 0x000000061e1c7211 */ /* 0x040fe200078418ff */
[----:B------:R-:W-:Y:S01]  /*3230*/  IMAD.IADD R36, R7, 0x1, R13 ;  /* 0x0000000107247824 */ /* 0x000fe200078e020d */
[----:B------:R-:W-:Y:S02]  /*3240*/  SHF.L.U64.HI R7, R30, 0x7, R31 ;  /* 0x000000071e077819 */ /* 0x000fe4000001021f */
[----:B------:R-:W-:Y:S02]  /*3250*/  IADD3 R10, P1, P0, R6, UR6, R11 ;  /* 0x00000006060a7c10 */ /* 0x000fe4000f83e00b */
[----:B------:R-:W-:Y:S02]  /*3260*/  IADD3.X R15, R36, UR7, RZ, P4, !PT ;  /* 0x00000007240f7c10 */ /* 0x000fe4000a7fe4ff */
[----:B---3-5:R-:W-:-:S02]  /*3270*/  FSETP.NEU.AND P4, PT, R9, RZ, PT ;  /* 0x000000ff0900720b */ /* 0x028fc40003f8d000 */
[----:B------:R-:W-:Y:S02]  /*3280*/  LEA.HI.X R30, R30, R36, R31, 0x3, P2 ;  /* 0x000000241e1e7211 */ /* 0x000fe400010f1c1f */
[C---:B------:R-:W-:Y:S02]  /*3290*/  IADD3 R12, P2, R28.reuse, UR6, RZ ;  /* 0x000000061c0c7c10 */ /* 0x040fe4000ff5e0ff */
[----:B------:R-:W-:Y:S02]  /*32a0*/  IADD3 R6, P5, P6, R28, UR6, R11 ;  /* 0x000000061c067c10 */ /* 0x000fe4000febe00b */
[--C-:B------:R-:W-:Y:S02]  /*32b0*/  IADD3.X R11, R36, UR7, R7.reuse, P1, P0 ;  /* 0x00000007240b7c10 */ /* 0x100fe40008fe0407 */
[C---:B------:R-:W-:Y:S02]  /*32c0*/  IADD3.X R13, R30.reuse, UR7, RZ, P2, !PT ;  /* 0x000000071e0d7c10 */ /* 0x040fe400097fe4ff */
[----:B------:R-:W-:Y:S01]  /*32d0*/  IADD3.X R7, R30, UR7, R7, P5, P6 ;  /* 0x000000071e077c10 */ /* 0x000fe2000afec407 */
[----:B------:R-:W-:Y:S06]  /*32e0*/  @!P4 BRA `(.L_x_32) ;  /* 0x00000034009cc947 */ /* 0x000fec0003800000 */
[----:B------:R-:W-:Y:S01]  /*32f0*/  ULDC.64 UR6, c[0x0][0x5b8] ;  /* 0x00016e0000067ab9 */ /* 0x000fe20000000a00 */
[----:B------:R-:W-:Y:S01]  /*3300*/  ISETP.GE.AND P0, PT, R34, 0x1, PT ;  /* 0x000000012200780c */ /* 0x000fe20003f06270 */
[----:B------:R-:W-:Y:S01]  /*3310*/  IMAD R28, R29, UR6, RZ ;  /* 0x000000061d1c7c24 */ /* 0x000fe2000f8e02ff */
[----:B------:R-:W-:Y:S01]  /*3320*/  ULDC.64 UR10, c[0x0][0x5a8] ;  /* 0x00016a00000a7ab9 */ /* 0x000fe20000000a00 */
[----:B------:R-:W-:Y:S01]  /*3330*/  IMAD.WIDE.U32 R26, R5, UR6, R26 ;  /* 0x00000006051a7c25 */ /* 0x000fe2000f8e001a */
[----:B------:R-:W-:Y:S01]  /*3340*/  ISETP.LT.OR P4, PT, R33, 0x1, !P0 ;  /* 0x000000012100780c */ /* 0x000fe20004781670 */
[----:B------:R-:W-:Y:S02]  /*3350*/  BSSY B1, `(.L_x_33) ;  /* 0x000000c000017945 */ /* 0x000fe40003800000 */
[----:B------:R-:W-:Y:S01]  /*3360*/  IMAD R5, R5, UR7, R28 ;  /* 0x0000000705057c24 */ /* 0x000fe2000f8e021c */
[----:B------:R-:W-:Y:S02]  /*3370*/  ULDC.64 UR6, c[0x0][0x5b0] ;  /* 0x00016c0000067ab9 */ /* 0x000fe40000000a00 */
[----:B------:R-:W-:-:S02]  /*3380*/  IMAD R30, R25, UR6, RZ ;  /* 0x00000006191e7c24 */ /* 0x000fc4000f8e02ff */
[----:B------:R-:W-:Y:S02]  /*3390*/  IMAD.IADD R27, R27, 0x1, R5 ;  /* 0x000000011b1b7824 */ /* 0x000fe400078e0205 */
[C---:B------:R-:W-:Y:S02]  /*33a0*/  IMAD R5, R35.reuse, UR7, R30 ;  /* 0x0000000723057c24 */ /* 0x040fe4000f8e021e */
[----:B------:R-:W-:-:S03]  /*33b0*/  IMAD.WIDE.U32 R28, R35, UR6, R26 ;  /* 0x00000006231c7c25 */ /* 0x000fc6000f8e001a */
[----:B------:R-:W-:-:S04]  /*33c0*/  IADD3 R28, P1, R28, UR10, RZ ;  /* 0x0000000a1c1c7c10 */ /* 0x000fc8000ff3e0ff */
[--C-:B------:R-:W-:Y:S02]  /*33d0*/  IADD3.X R29, R29, UR11, R5.reuse, P1, !PT ;  /* 0x0000000b1d1d7c10 */ /* 0x100fe40008ffe405 */
[----:B------:R-:W-:Y:S01]  /*33e0*/  PRMT R5, RZ, 0x7610, R5 ;  /* 0x00007610ff057816 */ /* 0x000fe20000000005 */
[----:B------:R-:W-:Y:S06]  /*33f0*/  @P4 BRA `(.L_x_34) ;  /* 0x0000000000044947 */ /* 0x000fec0003800000 */
[----:B------:R0:W5:Y:S02]  /*3400*/  LDG.E.U8 R5, desc[UR20][R28.64] ;  /* 0x000000141c057981 */ /* 0x000164000c1e1100 */
.L_x_34:
[----:B------:R-:W-:Y:S05]  /*3410*/  BSYNC B1 ;  /* 0x0000000000017941 */ /* 0x000fea0003800000 */
.L_x_33:
[----:B-----5:R-:W-:Y:S01]  /*3420*/  LOP3.LUT R5, R5, 0xff, RZ, 0xc0, !PT ;  /* 0x000000ff05057812 */ /* 0x020fe200078ec0ff */
[----:B------:R-:W-:Y:S01]  /*3430*/  BSSY B1, `(.L_x_35) ;  /* 0x000000b000017945 */ /* 0x000fe20003800000 */
[----:B------:R-:W-:Y:S02]  /*3440*/  ISETP.LT.OR P2, PT, R33, 0x2, !P0 ;  /* 0x000000022100780c */ /* 0x000fe40004741670 */
[----:B------:R-:W-:-:S05]  /*3450*/  F2FP.F16.E5M2.UNPACK_B R5, R5 ;  /* 0x00000005ff05723e */ /* 0x000fca00020004ff */
[----:B------:R-:W-:Y:S01]  /*3460*/  HADD2.F32 R30, -RZ, R5.H0_H0 ;  /* 0x20000005ff1e7230 */ /* 0x000fe20000004100 */
[----:B------:R-:W-:-:S04]  /*3470*/  PRMT R5, RZ, 0x7610, R5 ;  /* 0x00007610ff057816 */ /* 0x000fc80000000005 */
[----:B------:R-:W-:-:S04]  /*3480*/  FMUL R30, R30, R9 ;  /* 0x000000091e1e7220 */ /* 0x000fc80000400000 */
[----:B--2---:R-:W-:-:S05]  /*3490*/  FFMA R30, R145, R8, R30 ;  /* 0x00000008911e7223 */ /* 0x004fca000000001e */
[----:B------:R-:W-:-:S05]  /*34a0*/  F2FP.SATFINITE.E5M2.F32.PACK_AB_MERGE_C R31, RZ, R30, RZ ;  /* 0x0000001eff1f723e */ /* 0x000fca00048060ff */
[----:B------:R1:W-:Y:S01]  /*34b0*/  @!P4 STG.E.U8 desc[UR20][R14.64], R31 ;  /* 0x0000001f0e00c986 */ /* 0x0003e2000c101114 */
[----:B------:R-:W-:Y:S05]  /*34c0*/  @P2 BRA `(.L_x_36) ;  /* 0x0000000000042947 */ /* 0x000fea0003800000 */
[----:B------:R2:W5:Y:S02]  /*34d0*/  LDG.E.U8 R5, desc[UR20][R28.64+0x1] ;  /* 0x000001141c057981 */ /* 0x000564000c1e1100 */
.L_x_36:
[----:B------:R-:W-:Y:S05]  /*34e0*/  BSYNC B1 ;  /* 0x0000000000017941 */ /* 0x000fea0003800000 */
.L_x_35:
[----:B-----5:R-:W-:Y:S01]  /*34f0*/  LOP3.LUT R5, R5, 0xff, RZ, 0xc0, !PT ;  /* 0x000000ff05057812 */ /* 0x020fe200078ec0ff */
[----:B------:R-:W-:Y:S01]  /*3500*/  BSSY B1, `(.L_x_37) ;  /* 0x0000013000017945 */ /* 0x000fe20003800000 */
[----:B------:R-:W-:Y:S02]  /*3510*/  IADD3 R37, P1, R35, 0x8, RZ ;  /* 0x0000000823257810 */ /* 0x000fe40007f3e0ff */
[----:B------:R-:W-:-:S03]  /*3520*/  F2FP.F16.E5M2.UNPACK_B R5, R5 ;  /* 0x00000005ff05723e */ /* 0x000fc600020004ff */
[----:B-1----:R-:W-:Y:S01]  /*3530*/  IMAD.X R31, RZ, RZ, R25, P1 ;  /* 0x000000ffff1f7224 */ /* 0x002fe200008e0619 */
[----:B------:R-:W-:Y:S01]  /*3540*/  ISETP.GE.AND P1, PT, R34, 0x9, PT ;  /* 0x000000092200780c */ /* 0x000fe20003f26270 */
[----:B------:R-:W-:Y:S02]  /*3550*/  HADD2.F32 R30, -RZ, R5.H0_H0 ;  /* 0x20000005ff1e7230 */ /* 0x000fe40000004100 */
[----:B------:R-:W-:Y:S01]  /*3560*/  IMAD R36, R31, UR6, RZ ;  /* 0x000000061f247c24 */ /* 0x000fe2000f8e02ff */
[----:B------:R-:W-:Y:S02]  /*3570*/  ISETP.LT.OR P5, PT, R33, 0x1, !P1 ;  /* 0x000000012100780c */ /* 0x000fe40004fa1670 */
[----:B------:R-:W-:Y:S01]  /*3580*/  FMUL R5, R30, R9 ;  /* 0x000000091e057220 */ /* 0x000fe20000400000 */
[----:B------:R-:W-:-:S04]  /*3590*/  IMAD.WIDE.U32 R30, R37, UR6, R26 ;  /* 0x00000006251e7c25 */ /* 0x000fc8000f8e001a */
[----:B------:R-:W-:Y:S01]  /*35a0*/  FFMA R5, R140, R8, R5 ;  /* 0x000000088c057223 */ /* 0x000fe20000000005 */
[----:B------:R-:W-:Y:S01]  /*35b0*/  IMAD R37, R37, UR7, R36 ;  /* 0x0000000725257c24 */ /* 0x000fe2000f8e0224 */
[----:B------:R-:W-:-:S03]  /*35c0*/  IADD3 R30, P4, R30, UR10, RZ ;  /* 0x0000000a1e1e7c10 */ /* 0x000fc6000ff9e0ff */
[----:B------:R-:W-:Y:S02]  /*35d0*/  F2FP.SATFINITE.E5M2.F32.PACK_AB_MERGE_C R39, RZ, R5, RZ ;  /* 0x00000005ff27723e */ /* 0x000fe400048060ff */
[----:B------:R-:W-:Y:S02]  /*35e0*/  IADD3.X R31, R31, UR11, R37, P4, !PT ;  /* 0x0000000b1f1f7c10 */ /* 0x000fe4000a7fe425 */
[----:B------:R-:W-:Y:S01]  /*35f0*/  PRMT R5, RZ, 0x7610, R5 ;  /* 0x00007610ff057816 */ /* 0x000fe20000000005 */
[----:B------:R1:W-:Y:S01]  /*3600*/  @!P2 STG.E.U8 desc[UR20][R14.64+0x1], R39 ;  /* 0x000001270e00a986 */ /* 0x0003e2000c101114 */
[----:B------:R-:W-:Y:S05]  /*3610*/  @P5 BRA `(.L_x_38) ;  /* 0x0000000000045947 */ /* 0x000fea0003800000 */
[----:B------:R3:W5:Y:S02]  /*3620*/  LDG.E.U8 R5, desc[UR20][R30.64] ;  /* 0x000000141e057981 */ /* 0x000764000c1e1100 */
.L_x_38:
[----:B------:R-:W-:Y:S05]  /*3630*/  BSYNC B1 ;  /* 0x0000000000017941 */ /* 0x000fea0003800000 */
.L_x_37:
[----:B-----5:R-:W-:Y:S01]  /*3640*/  LOP3.LUT R5, R5, 0xff, RZ, 0xc0, !PT ;  /* 0x000000ff05057812 */ /* 0x020fe200078ec0ff */
[----:B------:R-:W-:Y:S01]  /*3650*/  BSSY B1, `(.L_x_39) ;  /* 0x000000b000017945 */ /* 0x000fe20003800000 */
[----:B------:R-:W-:Y:S02]  /*3660*/  ISETP.LT.OR P2, PT, R33, 0x2, !P1 ;  /* 0x000000022100780c */ /* 0x000fe40004f41670 */
[----:B------:R-:W-:-:S05]  /*3670*/  F2FP.F16.E5M2.UNPACK_B R5, R5 ;  /* 0x00000005ff05723e */ /* 0x000fca00020004ff */
[----:B------:R-:W-:Y:S01]  /*3680*/  HADD2.F32 R36, -RZ, R5.H0_H0 ;  /* 0x20000005ff247230 */ /* 0x000fe20000004100 */
[----:B------:R-:W-:-:S04]  /*3690*/  PRMT R5, RZ, 0x7610, R5 ;  /* 0x00007610ff057816 */ /* 0x000fc80000000005 */
[----:B------:R-:W-:-:S04]  /*36a0*/  FMUL R36, R36, R9 ;  /* 0x0000000924247220 */ /* 0x000fc80000400000 */
[----:B------:R-:W-:-:S05]  /*36b0*/  FFMA R36, R143, R8, R36 ;  /* 0x000000088f247223 */ /* 0x000fca0000000024 */
[----:B------:R-:W-:-:S05]  /*36c0*/  F2FP.SATFINITE.E5M2.F32.PACK_AB_MERGE_C R37, RZ, R36, RZ ;  /* 0x00000024ff25723e */ /* 0x000fca00048060ff */
[----:B------:R4:W-:Y:S01]  /*36d0*/  @!P5 STG.E.U8 desc[UR20][R12.64], R37 ;  /* 0x000000250c00d986 */ /* 0x0009e2000c101114 */
[----:B------:R-:W-:Y:S05]  /*36e0*/  @P2 BRA `(.L_x_40) ;  /* 0x0000000000042947 */ /* 0x000fea0003800000 */
[----:B------:R0:W5:Y:S02]  /*36f0*/  LDG.E.U8 R5, desc[UR20][R30.64+0x1] ;  /* 0x000001141e057981 */ /* 0x000164000c1e1100 */
.L_x_40:
[----:B------:R-:W-:Y:S05]  /*3700*/  BSYNC B1 ;  /* 0x0000000000017941 */ /* 0x000fea0003800000 */
.L_x_39:
[----:B-----5:R-:W-:Y:S01]  /*3710*/  LOP3.LUT R5, R5, 0xff, RZ, 0xc0, !PT ;  /* 0x000000ff05057812 */ /* 0x020fe200078ec0ff */
[----:B------:R-:W-:Y:S01]  /*3720*/  BSSY B1, `(.L_x_41) ;  /* 0x000000b000017945 */ /* 0x000fe20003800000 */
[----:B------:R-:W-:Y:S02]  /*3730*/  ISETP.LT.OR P4, PT, R33, 0x9, !P0 ;  /* 0x000000092100780c */ /* 0x000fe40004781670 */
[----:B------:R-:W-:-:S05]  /*3740*/  F2FP.F16.E5M2.UNPACK_B R5, R5 ;  /* 0x00000005ff05723e */ /* 0x000fca00020004ff */
[----:B------:R-:W-:-:S05]  /*3750*/  HADD2.F32 R36, -RZ, R5.H0_H0 ;  /* 0x20000005ff247230 */ /* 0x000fca0000004100 */
[----:B------:R-:W-:-:S04]  /*3760*/  FMUL R5, R36, R9 ;  /* 0x0000000924057220 */ /* 0x000fc80000400000 */
[----:B------:R-:W-:-:S05]  /*3770*/  FFMA R5, R138, R8, R5 ;  /* 0x000000088a057223 */ /* 0x000fca0000000005 */
[----:B----4-:R-:W-:Y:S02]  /*3780*/  F2FP.SATFINITE.E5M2.F32.PACK_AB_MERGE_C R37, RZ, R5, RZ ;  /* 0x00000005ff25723e */ /* 0x010fe400048060ff */
[----:B------:R-:W-:-:S03]  /*3790*/  PRMT R5, RZ, 0x7610, R5 ;  /* 0x00007610ff057816 */ /* 0x000fc60000000005 */
[----:B------:R4:W-:Y:S01]  /*37a0*/  @!P2 STG.E.U8 desc[UR20][R12.64+0x1], R37 ;  /* 0x000001250c00a986 */ /* 0x0009e2000c101114 */
[----:B------:R-:W-:Y:S05]  /*37b0*/  @P4 BRA `(.L_x_42) ;  /* 0x0000000000044947 */ /* 0x000fea0003800000 */
[----:B------:R0:W5:Y:S02]  /*37c0*/  LDG.E.U8 R5, desc[UR20][R28.64+0x8] ;  /* 0x000008141c057981 */ /* 0x000164000c1e1100 */
.L_x_42:
[----:B------:R-:W-:Y:S05]  /*37d0*/  BSYNC B1 ;  /* 0x0000000000017941 */ /* 0x000fea0003800000 */
.L_x_41:
        /* <DEDUP_REMOVED lines=8> */
[----:B----4-:R-:W-:-:S05]  /*3860*/  F2FP.SATFINITE.E5M2.F32.PACK_AB_MERGE_C R37, RZ, R36, RZ ;  /* 0x00000024ff25723e */ /* 0x010fca00048060ff */
[----:B------:R4:W-:Y:S01]  /*3870*/  @!P4 STG.E.U8 desc[UR20][R14.64+0x8], R37 ;  /* 0x000008250e00c986 */ /* 0x0009e2000c101114 */
[----:B------:R-:W-:Y:S05]  /*3880*/  @P2 BRA `(.L_x_44) ;  /* 0x0000000000042947 */ /* 0x000fea0003800000 */
[----:B------:R0:W5:Y:S02]  /*3890*/  LDG.E.U8 R5, desc[UR20][R28.64+0x9] ;  /* 0x000009141c057981 */ /* 0x000164000c1e1100 */
.L_x_44:
[----:B------:R-:W-:Y:S05]  /*38a0*/  BSYNC B1 ;  /* 0x0000000000017941 */ /* 0x000fea0003800000 */
.L_x_43:
        /* <DEDUP_REMOVED lines=12> */
.L_x_46:
[----:B------:R-:W-:Y:S05]  /*3970*/  BSYNC B1 ;  /* 0x0000000000017941 */ /* 0x000fea0003800000 */
.L_x_45:
        /* <DEDUP_REMOVED lines=12> */
.L_x_48:
[----:B------:R-:W-:Y:S05]  /*3a40*/  BSYNC B1 ;  /* 0x0000000000017941 */ /* 0x000fea0003800000 */
.L_x_47:
        /* <DEDUP_REMOVED lines=12> */
.L_x_50:
[----:B------:R-:W-:Y:S05]  /*3b10*/  BSYNC B1 ;  /* 0x0000000000017941 */ /* 0x000fea0003800000 */
.L_x_49:
        /* <DEDUP_REMOVED lines=12> */
.L_x_52:
[----:B------:R-:W-:Y:S05]  /*3be0*/  BSYNC B1 ;  /* 0x0000000000017941 */ /* 0x000fea0003800000 */
.L_x_51:
        /* <DEDUP_REMOVED lines=12> */
.L_x_54:
[----:B------:R-:W-:Y:S05]  /*3cb0*/  BSYNC B1 ;  /* 0x0000000000017941 */ /* 0x000fea0003800000 */
.L_x_53:
        /* <DEDUP_REMOVED lines=12> */
.L_x_56:
[----:B------:R-:W-:Y:S05]  /*3d80*/  BSYNC B1 ;  /* 0x0000000000017941 */ /* 0x000fea0003800000 */
.L_x_55:
        /* <DEDUP_REMOVED lines=12> */
.L_x_58:
[----:B------:R-:W-:Y:S05]  /*3e50*/  BSYNC B1 ;  /* 0x0000000000017941 */ /* 0x000fea0003800000 */
.L_x_57:
        /* <DEDUP_REMOVED lines=12> */
.L_x_60:
[----:B------:R-:W-:Y:S05]  /*3f20*/  BSYNC B1 ;  /* 0x0000000000017941 */ /* 0x000fea0003800000 */
.L_x_59:
        /* <DEDUP_REMOVED lines=12> */
.L_x_62:
[----:B------:R-:W-:Y:S05]  /*3ff0*/  BSYNC B1 ;  /* 0x0000000000017941 */ /* 0x000fea0003800000 */
.L_x_61:
        /* <DEDUP_REMOVED lines=12> */
.L_x_64:
[----:B------:R-:W-:Y:S05]  /*40c0*/  BSYNC B1 ;  /* 0x0000000000017941 */ /* 0x000fea0003800000 */
.L_x_63:
        /* <DEDUP_REMOVED lines=12> */
.L_x_66:
[----:B------:R-:W-:Y:S05]  /*4190*/  BSYNC B1 ;  /* 0x0000000000017941 */ /* 0x000fea0003800000 */
.L_x_65:
        /* <DEDUP_REMOVED lines=12> */
.L_x_68:
[----:B------:R-:W-:Y:S05]  /*4260*/  BSYNC B1 ;  /* 0x0000000000017941 */ /* 0x000fea0003800000 */
.L_x_67:
        /* <DEDUP_REMOVED lines=12> */
.L_x_70:
[----:B------:R-:W-:Y:S05]  /*4330*/  BSYNC B1 ;  /* 0x0000000000017941 */ /* 0x000fea0003800000 */
.L_x_69:
        /* <DEDUP_REMOVED lines=12> */
.L_x_72:
[----:B------:R-:W-:Y:S05]  /*4400*/  BSYNC B1 ;  /* 0x0000000000017941 */ /* 0x000fea0003800000 */
.L_x_71:
        /* <DEDUP_REMOVED lines=12> */
.L_x_74:
[----:B------:R-:W-:Y:S05]  /*44d0*/  BSYNC B1 ;  /* 0x0000000000017941 */ /* 0x000fea0003800000 */
.L_x_73:
        /* <DEDUP_REMOVED lines=12> */
.L_x_76:
[----:B------:R-:W-:Y:S05]  /*45a0*/  BSYNC B1 ;  /* 0x0000000000017941 */ /* 0x000fea0003800000 */
.L_x_75:
        /* <DEDUP_REMOVED lines=12> */
.L_x_78:
[----:B------:R-:W-:Y:S05]  /*4670*/  BSYNC B1 ;  /* 0x0000000000017941 */ /* 0x000fea0003800000 */
.L_x_77:
        /* <DEDUP_REMOVED lines=12> */
.L_x_80:
[----:B------:R-:W-:Y:S05]  /*4740*/  BSYNC B1 ;  /* 0x0000000000017941 */ /* 0x000fea0003800000 */
.L_x_79:
        /* <DEDUP_REMOVED lines=12> */
.L_x_82:
[----:B------:R-:W-:Y:S05]  /*4810*/  BSYNC B1 ;  /* 0x0000000000017941 */ /* 0x000fea0003800000 */
.L_x_81:
        /* <DEDUP_REMOVED lines=12> */
.L_x_84:
[----:B------:R-:W-:Y:S05]  /*48e0*/  BSYNC B1 ;  /* 0x0000000000017941 */ /* 0x000fea0003800000 */
.L_x_83:
        /* <DEDUP_REMOVED lines=12> */
.L_x_86:
[----:B------:R-:W-:Y:S05]  /*49b0*/  BSYNC B1 ;  /* 0x0000000000017941 */ /* 0x000fea0003800000 */
.L_x_85:
        /* <DEDUP_REMOVED lines=12> */
.L_x_88:
[----:B------:R-:W-:Y:S05]  /*4a80*/  BSYNC B1 ;  /* 0x0000000000017941 */ /* 0x000fea0003800000 */
.L_x_87:
        /* <DEDUP_REMOVED lines=12> */
.L_x_90:
[----:B------:R-:W-:Y:S05]  /*4b50*/  BSYNC B1 ;  /* 0x0000000000017941 */ /* 0x000fea0003800000 */
.L_x_89:
        /* <DEDUP_REMOVED lines=12> */
.L_x_92:
[----:B------:R-:W-:Y:S05]  /*4c20*/  BSYNC B1 ;  /* 0x0000000000017941 */ /* 0x000fea0003800000 */
.L_x_91:
[----:B-----5:R-:W-:Y:S01]  /*4c30*/  LOP3.LUT R5, R5, 0xff, RZ, 0xc0, !PT ;  /* 0x000000ff05057812 */ /* 0x020fe200078ec0ff */
[----:B------:R-:W-:Y:S01]  /*4c40*/  BSSY B1, `(.L_x_93) ;  /* 0x000000b000017945 */ /* 0x000fe20003800000 */
[----:B------:R-:W-:Y:S02]  /*4c50*/  ISETP.LT.OR P2, PT, R33, 0x39, !P1 ;  /* 0x000000392100780c */ /* 0x000fe40004f41670 */
[----:B------:R-:W-:-:S05]  /*4c60*/  F2FP.F16.E5M2.UNPACK_B R5, R5 ;  /* 0x00000005ff05723e */ /* 0x000fca00020004ff */
[----:B0-2---:R-:W-:-:S05]  /*4c70*/  HADD2.F32 R28, -RZ, R5.H0_H0 ;  /* 0x20000005ff1c7230 */ /* 0x005fca0000004100 */
[----:B------:R-:W-:-:S04]  /*4c80*/  FMUL R5, R28, R9 ;  /* 0x000000091c057220 */ /* 0x000fc80000400000 */
[----:B------:R-:W-:-:S05]  /*4c90*/  FFMA R5, R112, R8, R5 ;  /* 0x0000000870057223 */ /* 0x000fca0000000005 */
[----:B------:R-:W-:Y:S02]  /*4ca0*/  F2FP.SATFINITE.E5M2.F32.PACK_AB_MERGE_C R29, RZ, R5, RZ ;  /* 0x00000005ff1d723e */ /* 0x000fe400048060ff */
[----:B------:R-:W-:-:S03]  /*4cb0*/  PRMT R5, RZ, 0x7610, R5 ;  /* 0x00007610ff057816 */ /* 0x000fc60000000005 */
[----:B------:R0:W-:Y:S01]  /*4cc0*/  @!P0 STG.E.U8 desc[UR20][R14.64+0x39], R29 ;  /* 0x0000391d0e008986 */ /* 0x0001e2000c101114 */
[----:B------:R-:W-:Y:S05]  /*4cd0*/  @P2 BRA `(.L_x_94) ;  /* 0x0000000000042947 */ /* 0x000fea0003800000 */
[----:B------:R2:W5:Y:S02]  /*4ce0*/  LDG.E.U8 R5, desc[UR20][R30.64+0x38] ;  /* 0x000038141e057981 */ /* 0x000564000c1e1100 */
.L_x_94:
[----:B------:R-:W-:Y:S05]  /*4cf0*/  BSYNC B1 ;  /* 0x0000000000017941 */ /* 0x000fea0003800000 */
.L_x_93:
[----:B-----5:R-:W-:Y:S01]  /*4d00*/  LOP3.LUT R5, R5, 0xff, RZ, 0xc0, !PT ;  /* 0x000000ff05057812 */ /* 0x020fe200078ec0ff */
[----:B------:R-:W-:Y:S01]  /*4d10*/  BSSY B1, `(.L_x_95) ;  /* 0x000000b000017945 */ /* 0x000fe20003800000 */
[----:B------:R-:W-:Y:S02]  /*4d20*/  ISETP.LT.OR P1, PT, R33, 0x3a, !P1 ;  /* 0x0000003a2100780c */ /* 0x000fe40004f21670 */
[----:B------:R-:W-:-:S05]  /*4d30*/  F2FP.F16.E5M2.UNPACK_B R5, R5 ;  /* 0x00000005ff05723e */ /* 0x000fca00020004ff */
[----:B01--4-:R-:W-:Y:S01]  /*4d40*/  HADD2.F32 R14, -RZ, R5.H0_H0 ;  /* 0x20000005ff0e7230 */ /* 0x013fe20000004100 */
[----:B------:R-:W-:-:S04]  /*4d50*/  PRMT R5, RZ, 0x7610, R5 ;  /* 0x00007610ff057816 */ /* 0x000fc80000000005 */
[----:B------:R-:W-:-:S04]  /*4d60*/  FMUL R14, R14, R9 ;  /* 0x000000090e0e7220 */ /* 0x000fc80000400000 */
[----:B------:R-:W-:-:S05]  /*4d70*/  FFMA R14, R115, R8, R14 ;  /* 0x00000008730e7223 */ /* 0x000fca000000000e */
[----:B------:R-:W-:-:S05]  /*4d80*/  F2FP.SATFINITE.E5M2.F32.PACK_AB_MERGE_C R15, RZ, R14, RZ ;  /* 0x0000000eff0f723e */ /* 0x000fca00048060ff */
[----:B------:R0:W-:Y:S01]  /*4d90*/  @!P2 STG.E.U8 desc[UR20][R12.64+0x38], R15 ;  /* 0x0000380f0c00a986 */ /* 0x0001e2000c101114 */
[----:B------:R-:W-:Y:S05]  /*4da0*/  @P1 BRA `(.L_x_96) ;  /* 0x0000000000041947 */ /* 0x000fea0003800000 */
[----:B------:R1:W5:Y:S02]  /*4db0*/  LDG.E.U8 R5, desc[UR20][R30.64+0x39] ;  /* 0x000039141e057981 */ /* 0x000364000c1e1100 */
.L_x_96:
[----:B------:R-:W-:Y:S05]  /*4dc0*/  BSYNC B1 ;  /* 0x0000000000017941 */ /* 0x000fea0003800000 */
.L_x_95:
[----:B-----5:R-:W-:Y:S01]  /*4dd0*/  LOP3.LUT R5, R5, 0xff, RZ, 0xc0, !PT ;  /* 0x000000ff05057812 */ /* 0x020fe200078ec0ff */
[----:B------:R-:W-:Y:S01]  /*4de0*/  BSSY B1, `(.L_x_97) ;  /* 0x0000013000017945 */ /* 0x000fe20003800000 */
[----:B------:R-:W-:Y:S02]  /*4df0*/  IADD3 R29, P0, R35, 0x80, RZ ;  /* 0x00000080231d7810 */ /* 0x000fe40007f1e0ff */
[----:B------:R-:W-:-:S03]  /*4e00*/  F2FP.F16.E5M2.UNPACK_B R5, R5 ;  /* 0x00000005ff05723e */ /* 0x000fc600020004ff */
[----:B0-----:R-:W-:Y:S01]  /*4e10*/  IMAD.X R15, RZ, RZ, R25, P0 ;  /* 0x000000ffff0f7224 */ /* 0x001fe200000e0619 */
        /* <DEDUP_REMOVED lines=9> */
[----:B-123--:R-:W-:Y:S02]  /*4eb0*/  F2FP.SATFINITE.E5M2.F32.PACK_AB_MERGE_C R31, RZ, R5, RZ ;  /* 0x00000005ff1f723e */ /* 0x00efe400048060ff */
[----:B------:R-:W-:Y:S02]  /*4ec0*/  IADD3.X R15, R15, UR11, R29, P2, !PT ;  /* 0x0000000b0f0f7c10 */ /* 0x000fe400097fe41d */
[----:B------:R-:W-:Y:S01]  /*4ed0*/  PRMT R5, RZ, 0x7610, R5 ;  /* 0x00007610ff057816 */ /* 0x000fe20000000005 */
[----:B------:R0:W-:Y:S01]  /*4ee0*/  @!P1 STG.E.U8 desc[UR20][R12.64+0x39], R31 ;  /* 0x0000391f0c009986 */ /* 0x0001e2000c101114 */
[----:B------:R-:W-:Y:S05]  /*4ef0*/  @P4 BRA `(.L_x_98) ;  /* 0x0000000000044947 */ /* 0x000fea0003800000 */
[----:B------:R1:W5:Y:S02]  /*4f00*/  LDG.E.U8 R5, desc[UR20][R14.64] ;  /* 0x000000140e057981 */ /* 0x000364000c1e1100 */
.L_x_98:
[----:B------:R-:W-:Y:S05]  /*4f10*/  BSYNC B1 ;  /* 0x0000000000017941 */ /* 0x000fea0003800000 */
.L_x_97:
[----:B-----5:R-:W-:Y:S01]  /*4f20*/  LOP3.LUT R5, R5, 0xff, RZ, 0xc0, !PT ;  /* 0x000000ff05057812 */ /* 0x020fe200078ec0ff */
[----:B------:R-:W-:Y:S01]  /*4f30*/  BSSY B1, `(.L_x_99) ;  /* 0x000000b000017945 */ /* 0x000fe20003800000 */
[----:B------:R-:W-:Y:S02]  /*4f40*/  ISETP.LT.OR P2, PT, R33, 0x2, !P0 ;  /* 0x000000022100780c */ /* 0x000fe40004741670 */
[----:B------:R-:W-:-:S05]  /*4f50*/  F2FP.F16.E5M2.UNPACK_B R5, R5 ;  /* 0x00000005ff05723e */ /* 0x000fca00020004ff */
[----:B0-----:R-:W-:Y:S01]  /*4f60*/  HADD2.F32 R12, -RZ, R5.H0_H0 ;  /* 0x20000005ff0c7230 */ /* 0x001fe20000004100 */
[----:B------:R-:W-:-:S04]  /*4f70*/  PRMT R5, RZ, 0x7610, R5 ;  /* 0x00007610ff057816 */ /* 0x000fc80000000005 */
[----:B------:R-:W-:-:S04]  /*4f80*/  FMUL R12, R12, R9 ;  /* 0x000000090c0c7220 */ /* 0x000fc80000400000 */
[----:B------:R-:W-:-:S05]  /*4f90*/  FFMA R12, R113, R8, R12 ;  /* 0x00000008710c7223 */ /* 0x000fca000000000c */
[----:B------:R-:W-:-:S05]  /*4fa0*/  F2FP.SATFINITE.E5M2.F32.PACK_AB_MERGE_C R13, RZ, R12, RZ ;  /* 0x0000000cff0d723e */ /* 0x000fca00048060ff */
[----:B------:R0:W-:Y:S01]  /*4fb0*/  @!P4 STG.E.U8 desc[UR20][R10.64], R13 ;  /* 0x0000000d0a00c986 */ /* 0x0001e2000c101114 */
[----:B------:R-:W-:Y:S05]  /*4fc0*/  @P2 BRA `(.L_x_100) ;  /* 0x0000000000042947 */ /* 0x000fea0003800000 */
[----:B------:R2:W5:Y:S02]  /*4fd0*/  LDG.E.U8 R5, desc[UR20][R14.64+0x1] ;  /* 0x000001140e057981 */ /* 0x000564000c1e1100 */
.L_x_100:
[----:B------:R-:W-:Y:S05]  /*4fe0*/  BSYNC B1 ;  /* 0x0000000000017941 */ /* 0x000fea0003800000 */
.L_x_99:
[----:B-----5:R-:W-:Y:S01]  /*4ff0*/  LOP3.LUT R5, R5, 0xff, RZ, 0xc0, !PT ;  /* 0x000000ff05057812 */ /* 0x020fe200078ec0ff */
[----:B------:R-:W-:Y:S01]  /*5000*/  BSSY B1, `(.L_x_101) ;  /* 0x0000013000017945 */ /* 0x000fe20003800000 */
[----:B------:R-:W-:Y:S02]  /*5010*/  IADD3 R35, P1, R35, 0x88, RZ ;  /* 0x0000008823237810 */ /* 0x000fe40007f3e0ff */
[----:B------:R-:W-:-:S03]  /*5020*/  F2FP.F16.E5M2.UNPACK_B R5, R5 ;  /* 0x00000005ff05723e */ /* 0x000fc600020004ff */
[----:B------:R-:W-:Y:S01]  /*5030*/  IMAD.X R24, RZ, RZ, R25, P1 ;  /* 0x000000ffff187224 */ /* 0x000fe200008e0619 */
[----:B------:R-:W-:Y:S01]  /*5040*/  ISETP.GE.AND P1, PT, R34, 0x89, PT ;  /* 0x000000892200780c */ /* 0x000fe20003f26270 */
[----:B------:R-:W-:Y:S02]  /*5050*/  HADD2.F32 R12, -RZ, R5.H0_H0 ;  /* 0x20000005ff0c7230 */ /* 0x000fe40000004100 */
[----:B------:R-:W-:Y:S01]  /*5060*/  IMAD R24, R24, UR6, RZ ;  /* 0x0000000618187c24 */ /* 0x000fe2000f8e02ff */
[----:B------:R-:W-:Y:S01]  /*5070*/  ISETP.LT.OR P5, PT, R33, 0x1, !P1 ;  /* 0x000000012100780c */ /* 0x000fe20004fa1670 */
[----:B------:R-:W-:-:S04]  /*5080*/  IMAD.WIDE.U32 R26, R35, UR6, R26 ;  /* 0x00000006231a7c25 */ /* 0x000fc8000f8e001a */
[----:B------:R-:W-:Y:S01]  /*5090*/  FMUL R5, R12, R9 ;  /* 0x000000090c057220 */ /* 0x000fe20000400000 */
[----:B------:R-:W-:-:S03]  /*50a0*/  IMAD R35, R35, UR7, R24 ;  /* 0x0000000723237c24 */ /* 0x000fc6000f8e0218 */
[----:B------:R-:W-:Y:S01]  /*50b0*/  FFMA R5, R108, R8, R5 ;  /* 0x000000086c057223 */ /* 0x000fe20000000005 */
[----:B------:R-:W-:-:S04]  /*50c0*/  IADD3 R12, P4, R26, UR10, RZ ;  /* 0x0000000a1a0c7c10 */ /* 0x000fc8000ff9e0ff */
[----:B------:R-:W-:Y:S02]  /*50d0*/  F2FP.SATFINITE.E5M2.F32.PACK_AB_MERGE_C R25, RZ, R5, RZ ;  /* 0x00000005ff19723e */ /* 0x000fe400048060ff */
[----:B0-----:R-:W-:Y:S02]  /*50e0*/  IADD3.X R13, R27, UR11, R35, P4, !PT ;  /* 0x0000000b1b0d7c10 */ /* 0x001fe4000a7fe423 */
[----:B------:R-:W-:Y:S01]  /*50f0*/  PRMT R5, RZ, 0x7610, R5 ;  /* 0x00007610ff057816 */ /* 0x000fe20000000005 */
[----:B------:R0:W-:Y:S01]  /*5100*/  @!P2 STG.E.U8 desc[UR20][R10.64+0x1], R25 ;  /* 0x000001190a00a986 */ /* 0x0001e2000c101114 */
[----:B------:R-:W-:Y:S05]  /*5110*/  @P5 BRA `(.L_x_102) ;  /* 0x0000000000045947 */ /* 0x000fea0003800000 */
[----:B------:R3:W5:Y:S02]  /*5120*/  LDG.E.U8 R5, desc[UR20][R12.64] ;  /* 0x000000140c057981 */ /* 0x000764000c1e1100 */
.L_x_102:
[----:B------:R-:W-:Y:S05]  /*5130*/  BSYNC B1 ;  /* 0x0000000000017941 */ /* 0x000fea0003800000 */
.L_x_101:
        /* <DEDUP_REMOVED lines=8> */
[----:B0-----:R-:W-:-:S05]  /*51c0*/  F2FP.SATFINITE.E5M2.F32.PACK_AB_MERGE_C R25, RZ, R24, RZ ;  /* 0x00000018ff19723e */ /* 0x001fca00048060ff */
[----:B------:R0:W-:Y:S01]  /*51d0*/  @!P5 STG.E.U8 desc[UR20][R6.64], R25 ;  /* 0x000000190600d986 */ /* 0x0001e2000c101114 */
[----:B------:R-:W-:Y:S05]  /*51e0*/  @P2 BRA `(.L_x_104) ;  /* 0x0000000000042947 */ /* 0x000fea0003800000 */
[----:B------:R4:W5:Y:S02]  /*51f0*/  LDG.E.U8 R5, desc[UR20][R12.64+0x1] ;  /* 0x000001140c057981 */ /* 0x000964000c1e1100 */
.L_x_104:
[----:B------:R-:W-:Y:S05]  /*5200*/  BSYNC B1 ;  /* 0x0000000000017941 */ /* 0x000fea0003800000 */
.L_x_103:
[----:B-----5:R-:W-:Y:S01]  /*5210*/  LOP3.LUT R5, R5, 0xff, RZ, 0xc0, !PT ;  /* 0x000000ff05057812 */ /* 0x020fe200078ec0ff */
[----:B------:R-:W-:Y:S01]  /*5220*/  BSSY B1, `(.L_x_105) ;  /* 0x000000b000017945 */ /* 0x000fe20003800000 */
[----:B------:R-:W-:Y:S02]  /*5230*/  ISETP.LT.OR P4, PT, R33, 0x9, !P0 ;  /* 0x000000092100780c */ /* 0x000fe40004781670 */
[----:B------:R-:W-:-:S05]  /*5240*/  F2FP.F16.E5M2.UNPACK_B R5, R5 ;  /* 0x00000005ff05723e */ /* 0x000fca00020004ff */
[----:B------:R-:W-:-:S05]  /*5250*/  HADD2.F32 R24, -RZ, R5.H0_H0 ;  /* 0x20000005ff187230 */ /* 0x000fca0000004100 */
[----:B------:R-:W-:-:S04]  /*5260*/  FMUL R5, R24, R9 ;  /* 0x0000000918057220 */ /* 0x000fc80000400000 */
[----:B------:R-:W-:-:S05]  /*5270*/  FFMA R5, R106, R8, R5 ;  /* 0x000000086a057223 */ /* 0x000fca0000000005 */
[----:B0-----:R-:W-:Y:S02]  /*5280*/  F2FP.SATFINITE.E5M2.F32.PACK_AB_MERGE_C R25, RZ, R5, RZ ;  /* 0x00000005ff19723e */ /* 0x001fe400048060ff */
[----:B------:R-:W-:-:S03]  /*5290*/  PRMT R5, RZ, 0x7610, R5 ;  /* 0x00007610ff057816 */ /* 0x000fc60000000005 */
[----:B------:R0:W-:Y:S01]  /*52a0*/  @!P2 STG.E.U8 desc[UR20][R6.64+0x1], R25 ;  /* 0x000001190600a986 */ /* 0x0001e2000c101114 */
[----:B------:R-:W-:Y:S05]  /*52b0*/  @P4 BRA `(.L_x_106) ;  /* 0x0000000000044947 */ /* 0x000fea0003800000 */
[----:B------:R0:W5:Y:S02]  /*52c0*/  LDG.E.U8 R5, desc[UR20][R14.64+0x8] ;  /* 0x000008140e057981 */ /* 0x000164000c1e1100 */
.L_x_106:
[----:B------:R-:W-:Y:S05]  /*52d0*/  BSYNC B1 ;  /* 0x0000000000017941 */ /* 0x000fea0003800000 */
.L_x_105:
        /* <DEDUP_REMOVED lines=12> */
.L_x_108:
[----:B------:R-:W-:Y:S05]  /*53a0*/  BSYNC B1 ;  /* 0x0000000000017941 */ /* 0x000fea0003800000 */
.L_x_107:
        /* <DEDUP_REMOVED lines=12> */
.L_x_110:
[----:B------:R-:W-:Y:S05]  /*5470*/  BSYNC B1 ;  /* 0x0000000000017941 */ /* 0x000fea0003800000 */
.L_x_109:
        /* <DEDUP_REMOVED lines=12> */
.L_x_112:
[----:B------:R-:W-:Y:S05]  /*5540*/  BSYNC B1 ;  /* 0x0000000000017941 */ /* 0x000fea0003800000 */
.L_x_111:
        /* <DEDUP_REMOVED lines=12> */
.L_x_114:
[----:B------:R-:W-:Y:S05]  /*5610*/  BSYNC B1 ;  /* 0x0000000000017941 */ /* 0x000fea0003800000 */
.L_x_113:
        /* <DEDUP_REMOVED lines=12> */
.L_x_116:
[----:B------:R-:W-:Y:S05]  /*56e0*/  BSYNC B1 ;  /* 0x0000000000017941 */ /* 0x000fea0003800000 */
.L_x_115:
        /* <DEDUP_REMOVED lines=12> */
.L_x_118:
[----:B------:R-:W-:Y:S05]  /*57b0*/  BSYNC B1 ;  /* 0x0000000000017941 */ /* 0x000fea0003800000 */
.L_x_117:
        /* <DEDUP_REMOVED lines=12> */
.L_x_120:
[----:B------:R-:W-:Y:S05]  /*5880*/  BSYNC B1 ;  /* 0x0000000000017941 */ /* 0x000fea0003800000 */
.L_x_119:
        /* <DEDUP_REMOVED lines=12> */
.L_x_122:
[----:B------:R-:W-:Y:S05]  /*5950*/  BSYNC B1 ;  /* 0x0000000000017941 */ /* 0x000fea0003800000 */
.L_x_121:
        /* <DEDUP_REMOVED lines=12> */
.L_x_124:
[----:B------:R-:W-:Y:S05]  /*5a20*/  BSYNC B1 ;  /* 0x0000000000017941 */ /* 0x000fea0003800000 */
.L_x_123:
        /* <DEDUP_REMOVED lines=12> */
.L_x_126:
[----:B------:R-:W-:Y:S05]  /*5af0*/  BSYNC B1 ;  /* 0x0000000000017941 */ /* 0x000fea0003800000 */
.L_x_125:
        /* <DEDUP_REMOVED lines=12> */
.L_x_128:
[----:B------:R-:W-:Y:S05]  /*5bc0*/  BSYNC B1 ;  /* 0x0000000000017941 */ /* 0x000fea0003800000 */
.L_x_127:
        /* <DEDUP_REMOVED lines=12> */
.L_x_130:
[----:B------:R-:W-:Y:S05]  /*5c90*/  BSYNC B1 ;  /* 0x0000000000017941 */ /* 0x000fea0003800000 */
.L_x_129:
        /* <DEDUP_REMOVED lines=12> */
.L_x_132:
[----:B------:R-:W-:Y:S05]  /*5d60*/  BSYNC B1 ;  /* 0x0000000000017941 */ /* 0x000fea0003800000 */
.L_x_131:
        /* <DEDUP_REMOVED lines=12> */
.L_x_134:
[----:B------:R-:W-:Y:S05]  /*5e30*/  BSYNC B1 ;  /* 0x0000000000017941 */ /* 0x000fea0003800000 */
.L_x_133:
        /* <DEDUP_REMOVED lines=12> */
.L_x_136:
[----:B------:R-:W-:Y:S05]  /*5f00*/  BSYNC B1 ;  /* 0x0000000000017941 */ /* 0x000fea0003800000 */
.L_x_135:
        /* <DEDUP_REMOVED lines=12> */
.L_x_138:
[----:B------:R-:W-:Y:S05]  /*5fd0*/  BSYNC B1 ;  /* 0x0000000000017941 */ /* 0x000fea0003800000 */
.L_x_137:
        /* <DEDUP_REMOVED lines=12> */
.L_x_140:
[----:B------:R-:W-:Y:S05]  /*60a0*/  BSYNC B1 ;  /* 0x0000000000017941 */ /* 0x000fea0003800000 */
.L_x_139:
        /* <DEDUP_REMOVED lines=12> */
.L_x_142:
[----:B------:R-:W-:Y:S05]  /*6170*/  BSYNC B1 ;  /* 0x0000000000017941 */ /* 0x000fea0003800000 */
.L_x_141:
        /* <DEDUP_REMOVED lines=12> */
.L_x_144:
[----:B------:R-:W-:Y:S05]  /*6240*/  BSYNC B1 ;  /* 0x0000000000017941 */ /* 0x000fea0003800000 */
.L_x_143:
        /* <DEDUP_REMOVED lines=12> */
.L_x_146:
[----:B------:R-:W-:Y:S05]  /*6310*/  BSYNC B1 ;  /* 0x0000000000017941 */ /* 0x000fea0003800000 */
.L_x_145:
        /* <DEDUP_REMOVED lines=12> */
.L_x_148:
[----:B------:R-:W-:Y:S05]  /*63e0*/  BSYNC B1 ;  /* 0x0000000000017941 */ /* 0x000fea0003800000 */
.L_x_147:
        /* <DEDUP_REMOVED lines=12> */
.L_x_150:
[----:B------:R-:W-:Y:S05]  /*64b0*/  BSYNC B1 ;  /* 0x0000000000017941 */ /* 0x000fea0003800000 */
.L_x_149:
        /* <DEDUP_REMOVED lines=12> */
.L_x_152:
[----:B------:R-:W-:Y:S05]  /*6580*/  BSYNC B1 ;  /* 0x0000000000017941 */ /* 0x000fea0003800000 */
.L_x_151:
        /* <DEDUP_REMOVED lines=12> */
.L_x_154:
[----:B------:R-:W-:Y:S05]  /*6650*/  BSYNC B1 ;  /* 0x0000000000017941 */ /* 0x000fea0003800000 */
.L_x_153:
        /* <DEDUP_REMOVED lines=12> */
.L_x_156:
[----:B------:R-:W-:Y:S05]  /*6720*/  BSYNC B1 ;  /* 0x0000000000017941 */ /* 0x000fea0003800000 */
.L_x_155:
[----:B-----5:R-:W-:Y:S01]  /*6730*/  LOP3.LUT R5, R5, 0xff, RZ, 0xc0, !PT ;  /* 0x000000ff05057812 */ /* 0x020fe200078ec0ff */
[----:B------:R-:W-:Y:S01]  /*6740*/  BSSY B1, `(.L_x_157) ;  /* 0x000000b000017945 */ /* 0x000fe20003800000 */
[----:B------:R-:W-:Y:S02]  /*6750*/  ISETP.LT.OR P2, PT, R33, 0x39, !P1 ;  /* 0x000000392100780c */ /* 0x000fe40004f41670 */
[----:B------:R-:W-:-:S05]  /*6760*/  F2FP.F16.E5M2.UNPACK_B R5, R5 ;  /* 0x00000005ff05723e */ /* 0x000fca00020004ff */
[----:B012---:R-:W-:-:S05]  /*6770*/  HADD2.F32 R14, -RZ, R5.H0_H0 ;  /* 0x20000005ff0e7230 */ /* 0x007fca0000004100 */
[----:B------:R-:W-:-:S04]  /*6780*/  FMUL R5, R14, R9 ;  /* 0x000000090e057220 */ /* 0x000fc80000400000 */
[----:B------:R-:W-:-:S05]  /*6790*/  FFMA R5, R16, R8, R5 ;  /* 0x0000000810057223 */ /* 0x000fca0000000005 */
[----:B------:R-:W-:Y:S02]  /*67a0*/  F2FP.SATFINITE.E5M2.F32.PACK_AB_MERGE_C R15, RZ, R5, RZ ;  /* 0x00000005ff0f723e */ /* 0x000fe400048060ff */
[----:B------:R-:W-:-:S03]  /*67b0*/  PRMT R5, RZ, 0x7610, R5 ;  /* 0x00007610ff057816 */ /* 0x000fc60000000005 */
[----:B------:R0:W-:Y:S01]  /*67c0*/  @!P0 STG.E.U8 desc[UR20][R10.64+0x39], R15 ;  /* 0x0000390f0a008986 */ /* 0x0001e2000c101114 */
[----:B------:R-:W-:Y:S05]  /*67d0*/  @P2 BRA `(.L_x_158) ;  /* 0x0000000000042947 */ /* 0x000fea0003800000 */
[----:B------:R1:W5:Y:S02]  /*67e0*/  LDG.E.U8 R5, desc[UR20][R12.64+0x38] ;  /* 0x000038140c057981 */ /* 0x000364000c1e1100 */
.L_x_158:
[----:B------:R-:W-:Y:S05]  /*67f0*/  BSYNC B1 ;  /* 0x0000000000017941 */ /* 0x000fea0003800000 */
.L_x_157:
        /* <DEDUP_REMOVED lines=12> */
.L_x_160:
[----:B------:R-:W-:Y:S05]  /*68c0*/  BSYNC B1 ;  /* 0x0000000000017941 */ /* 0x000fea0003800000 */
.L_x_159:
[----:B------:R-:W-:Y:S05]  /*68d0*/  @P1 BRA `(.L_x_161) ;  /* 0x0000001000301947 */ /* 0x000fea0003800000 */
[----:B-----5:R-:W-:-:S04]  /*68e0*/  LOP3.LUT R5, R5, 0xff, RZ, 0xc0, !PT ;  /* 0x000000ff05057812 */ /* 0x020fc800078ec0ff */
[----:B------:R-:W-:-:S05]  /*68f0*/  F2FP.F16.E5M2.UNPACK_B R5, R5 ;  /* 0x00000005ff05723e */ /* 0x000fca00020004ff */
[----:B------:R-:W-:-:S05]  /*6900*/  HADD2.F32 R10, -RZ, R5.H0_H0 ;  /* 0x20000005ff0a7230 */ /* 0x000fca0000004100 */
[----:B------:R-:W-:-:S04]  /*6910*/  FMUL R5, R10, R9 ;  /* 0x000000090a057220 */ /* 0x000fc80000400000 */
[----:B------:R-:W-:-:S05]  /*6920*/  FFMA R5, R18, R8, R5 ;  /* 0x0000000812057223 */ /* 0x000fca0000000005 */
[----:B------:R-:W-:-:S05]  /*6930*/  F2FP.SATFINITE.E5M2.F32.PACK_AB_MERGE_C R5, RZ, R5, RZ ;  /* 0x00000005ff05723e */ /* 0x000fca00048060ff */
[----:B------:R0:W-:Y:S01]  /*6940*/  STG.E.U8 desc[UR20][R6.64+0x39], R5 ;  /* 0x0000390506007986 */ /* 0x0001e2000c101114 */
[----:B------:R-:W-:Y:S05]  /*6950*/  BRA `(.L_x_161) ;  /* 0x0000001000107947 */ /* 0x000fea0003800000 */
.L_x_32:
[C---:B------:R-:W-:Y:S01]  /*6960*/  ISETP.GE.AND P0, PT, R34.reuse, 0x1, PT ;  /* 0x000000012200780c */ /* 0x040fe20003f06270 */
[-C--:B--2---:R-:W-:Y:S01]  /*6970*/  FMUL R145, R145, R8.reuse ;  /* 0x0000000891917220 */ /* 0x084fe20000400000 */
[----:B------:R-:W-:Y:S01]  /*6980*/  ISETP.GE.AND P2, PT, R34, 0x9, PT ;  /* 0x000000092200780c */ /* 0x000fe20003f46270 */
[-C--:B------:R-:W-:Y:S01]  /*6990*/  FMUL R140, R140, R8.reuse ;  /* 0x000000088c8c7220 */ /* 0x080fe20000400000 */
[----:B------:R-:W-:Y:S01]  /*69a0*/  ISETP.LT.OR P1, PT, R33, 0x1, !P0 ;  /* 0x000000012100780c */ /* 0x000fe20004721670 */
[-C--:B------:R-:W-:Y:S01]  /*69b0*/  FMUL R143, R143, R8.reuse ;  /* 0x000000088f8f7220 */ /* 0x080fe20000400000 */
[----:B------:R-:W-:Y:S01]  /*69c0*/  F2FP.SATFINITE.E5M2.F32.PACK_AB_MERGE_C R145, RZ, R145, RZ ;  /* 0x00000091ff91723e */ /* 0x000fe200048060ff */
[-C--:B------:R-:W-:Y:S01]  /*69d0*/  FMUL R138, R138, R8.reuse ;  /* 0x000000088a8a7220 */ /* 0x080fe20000400000 */
[----:B------:R-:W-:Y:S01]  /*69e0*/  ISETP.LT.OR P4, PT, R33, 0x2, !P0 ;  /* 0x000000022100780c */ /* 0x000fe20004781670 */
[-C--:B------:R-:W-:Y:S01]  /*69f0*/  FMUL R141, R141, R8.reuse ;  /* 0x000000088d8d7220 */ /* 0x080fe20000400000 */
[C---:B------:R-:W-:Y:S01]  /*6a00*/  ISETP.LT.OR P5, PT, R33.reuse, 0x1, !P2 ;  /* 0x000000012100780c */ /* 0x040fe200057a1670 */
[-C--:B------:R-:W-:Y:S01]  /*6a10*/  FMUL R136, R136, R8.reuse ;  /* 0x0000000888887220 */ /* 0x080fe20000400000 */
[----:B------:R-:W-:Y:S01]  /*6a20*/  ISETP.LT.OR P6, PT, R33, 0x2, !P2 ;  /* 0x000000022100780c */ /* 0x000fe200057c1670 */
[----:B------:R-:W-:Y:S01]  /*6a30*/  FMUL R139, R139, R8 ;  /* 0x000000088b8b7220 */ /* 0x000fe20000400000 */
[----:B------:R-:W-:Y:S01]  /*6a40*/  F2FP.SATFINITE.E5M2.F32.PACK_AB_MERGE_C R5, RZ, R140, RZ ;  /* 0x0000008cff05723e */ /* 0x000fe200048060ff */
[-C--:B------:R-:W-:Y:S01]  /*6a50*/  FMUL R134, R134, R8.reuse ;  /* 0x0000000886867220 */ /* 0x080fe20000400000 */
[----:B------:R-:W-:Y:S01]  /*6a60*/  F2FP.SATFINITE.E5M2.F32.PACK_AB_MERGE_C R143, RZ, R143, RZ ;  /* 0x0000008fff8f723e */ /* 0x000fe200048060ff */
[----:B------:R-:W-:Y:S01]  /*6a70*/  @!P1 STG.E.U8 desc[UR20][R14.64], R145 ;  /* 0x000000910e009986 */ /* 0x000fe2000c101114 */
[----:B------:R-:W-:Y:S01]  /*6a80*/  ISETP.LT.OR P1, PT, R33, 0x9, !P0 ;  /* 0x000000092100780c */ /* 0x000fe20004721670 */
[----:B------:R-:W-:Y:S01]  /*6a90*/  FMUL R137, R137, R8 ;  /* 0x0000000889897220 */ /* 0x000fe20000400000 */
[----:B------:R-:W-:Y:S01]  /*6aa0*/  F2FP.SATFINITE.E5M2.F32.PACK_AB_MERGE_C R25, RZ, R138, RZ ;  /* 0x0000008aff19723e */ /* 0x000fe200048060ff */
[----:B------:R0:W-:Y:S01]  /*6ab0*/  @!P4 STG.E.U8 desc[UR20][R14.64+0x1], R5 ;  /* 0x000001050e00c986 */ /* 0x0001e2000c101114 */
[----:B------:R-:W-:Y:S01]  /*6ac0*/  F2FP.SATFINITE.E5M2.F32.PACK_AB_MERGE_C R141, RZ, R141, RZ ;  /* 0x0000008dff8d723e */ /* 0x000fe200048060ff */
[-C--:B------:R-:W-:Y:S01]  /*6ad0*/  FMUL R132, R132, R8.reuse ;  /* 0x0000000884847220 */ /* 0x080fe20000400000 */
[C---:B------:R-:W-:Y:S01]  /*6ae0*/  ISETP.LT.OR P4, PT, R33.reuse, 0xa, !P0 ;  /* 0x0000000a2100780c */ /* 0x040fe20004781670 */
[----:B------:R-:W-:Y:S01]  /*6af0*/  @!P5 STG.E.U8 desc[UR20][R12.64], R143 ;  /* 0x0000008f0c00d986 */ /* 0x000fe2000c101114 */
[----:B------:R-:W-:Y:S01]  /*6b00*/  ISETP.LT.OR P5, PT, R33, 0x9, !P2 ;  /* 0x000000092100780c */ /* 0x000fe200057a1670 */
[-C--:B------:R-:W-:Y:S01]  /*6b10*/  FMUL R135, R135, R8.reuse ;  /* 0x0000000887877220 */ /* 0x080fe20000400000 */
[----:B------:R-:W-:Y:S01]  /*6b20*/  F2FP.SATFINITE.E5M2.F32.PACK_AB_MERGE_C R139, RZ, R139, RZ ;  /* 0x0000008bff8b723e */ /* 0x000fe200048060ff */
[----:B------:R1:W-:Y:S01]  /*6b30*/  @!P6 STG.E.U8 desc[UR20][R12.64+0x1], R25 ;  /* 0x000001190c00e986 */ /* 0x0003e2000c101114 */
[C---:B------:R-:W-:Y:S01]  /*6b40*/  ISETP.LT.OR P6, PT, R33.reuse, 0xa, !P2 ;  /* 0x0000000a2100780c */ /* 0x040fe200057c1670 */
[-C--:B------:R-:W-:Y:S01]  /*6b50*/  FMUL R130, R130, R8.reuse ;  /* 0x0000000882827220 */ /* 0x080fe20000400000 */
[----:B------:R-:W-:Y:S01]  /*6b60*/  F2FP.SATFINITE.E5M2.F32.PACK_AB_MERGE_C R137, RZ, R137, RZ ;  /* 0x00000089ff89723e */ /* 0x000fe200048060ff */
[----:B------:R-:W-:Y:S01]  /*6b70*/  @!P1 STG.E.U8 desc[UR20][R14.64+0x8], R141 ;  /* 0x0000088d0e009986 */ /* 0x000fe2000c101114 */
[----:B------:R-:W-:Y:S01]  /*6b80*/  ISETP.LT.OR P1, PT, R33, 0x11, !P0 ;  /* 0x000000112100780c */ /* 0x000fe20004721670 */
[----:B------:R-:W-:Y:S01]  /*6b90*/  FMUL R133, R133, R8 ;  /* 0x0000000885857220 */ /* 0x000fe20000400000 */
[----:B0-----:R-:W-:Y:S01]  /*6ba0*/  F2FP.SATFINITE.E5M2.F32.PACK_AB_MERGE_C R5, RZ, R136, RZ ;  /* 0x00000088ff05723e */ /* 0x001fe200048060ff */
[-C--:B------:R-:W-:Y:S01]  /*6bb0*/  FMUL R128, R128, R8.reuse ;  /* 0x0000000880807220 */ /* 0x080fe20000400000 */
[----:B------:R-:W-:Y:S01]  /*6bc0*/  F2FP.SATFINITE.E5M2.F32.PACK_AB_MERGE_C R135, RZ, R135, RZ ;  /* 0x00000087ff87723e */ /* 0x000fe200048060ff */
[----:B------:R-:W-:Y:S01]  /*6bd0*/  FMUL R131, R131, R8 ;  /* 0x0000000883837220 */ /* 0x000fe20000400000 */
[----:B------:R-:W-:Y:S01]  /*6be0*/  F2FP.SATFINITE.E5M2.F32.PACK_AB_MERGE_C R133, RZ, R133, RZ ;  /* 0x00000085ff85723e */ /* 0x000fe200048060ff */
[----:B------:R0:W-:Y:S01]  /*6bf0*/  @!P4 STG.E.U8 desc[UR20][R14.64+0x9], R5 ;  /* 0x000009050e00c986 */ /* 0x0001e2000c101114 */
[----:B-1----:R-:W-:Y:S01]  /*6c00*/  F2FP.SATFINITE.E5M2.F32.PACK_AB_MERGE_C R25, RZ, R134, RZ ;  /* 0x00000086ff19723e */ /* 0x002fe200048060ff */
        /* <DEDUP_REMOVED lines=15> */
[-C--:B------:R-:W-:Y:S01]  /*6d00*/  FMUL R125, R125, R8.reuse ;  /* 0x000000087d7d7220 */ /* 0x080fe20000400000 */
[----:B------:R-:W-:Y:S01]  /*6d10*/  FMUL R120, R120, R8 ;  /* 0x0000000878787220 */ /* 0x000fe20000400000 */
[----:B------:R-:W-:Y:S01]  /*6d20*/  F2FP.SATFINITE.E5M2.F32.PACK_AB_MERGE_C R127, RZ, R127, RZ ;  /* 0x0000007fff7f723e */ /* 0x000fe200048060ff */
[----:B------:R0:W-:Y:S01]  /*6d30*/  @!P4 STG.E.U8 desc[UR20][R14.64+0x11], R5 ;  /* 0x000011050e00c986 */ /* 0x0001e2000c101114 */
[----:B-1----:R-:W-:Y:S01]  /*6d40*/  F2FP.SATFINITE.E5M2.F32.PACK_AB_MERGE_C R25, RZ, R130, RZ ;  /* 0x00000082ff19723e */ /* 0x002fe200048060ff */
[-C--:B------:R-:W-:Y:S01]  /*6d50*/  FMUL R123, R123, R8.reuse ;  /* 0x000000087b7b7220 */ /* 0x080fe20000400000 */
[C---:B------:R-:W-:Y:S01]  /*6d60*/  ISETP.LT.OR P4, PT, R33.reuse, 0x1a, !P0 ;  /* 0x0000001a2100780c */ /* 0x040fe20004781670 */
[----:B------:R-:W-:Y:S01]  /*6d70*/  @!P5 STG.E.U8 desc[UR20][R12.64+0x10], R135 ;  /* 0x000010870c00d986 */ /* 0x000fe2000c101114 */
[C---:B------:R-:W-:Y:S01]  /*6d80*/  ISETP.LT.OR P5, PT, R33.reuse, 0x19, !P2 ;  /* 0x000000192100780c */ /* 0x040fe200057a1670 */
[-C--:B------:R-:W-:Y:S01]  /*6d90*/  FMUL R118, R118, R8.reuse ;  /* 0x0000000876767220 */ /* 0x080fe20000400000 */
[----:B------:R-:W-:Y:S01]  /*6da0*/  F2FP.SATFINITE.E5M2.F32.PACK_AB_MERGE_C R125, RZ, R125, RZ ;  /* 0x0000007dff7d723e */ /* 0x000fe200048060ff */
[----:B------:R1:W-:Y:S01]  /*6db0*/  @!P6 STG.E.U8 desc[UR20][R12.64+0x11], R25 ;  /* 0x000011190c00e986 */ /* 0x0003e2000c101114 */
[----:B------:R-:W-:Y:S01]  /*6dc0*/  ISETP.LT.OR P6, PT, R33, 0x1a, !P2 ;  /* 0x0000001a2100780c */ /* 0x000fe200057c1670 */
        /* <DEDUP_REMOVED lines=8> */
[-C--:B------:R-:W-:Y:S01]  /*6e50*/  FMUL R114, R114, R8.reuse ;  /* 0x0000000872727220 */ /* 0x080fe20000400000 */
[----:B------:R-:W-:Y:S01]  /*6e60*/  FMUL R112, R112, R8 ;  /* 0x0000000870707220 */ /* 0x000fe20000400000 */
[----:B-1----:R-:W-:Y:S01]  /*6e70*/  F2FP.SATFINITE.E5M2.F32.PACK_AB_MERGE_C R25, RZ, R126, RZ ;  /* 0x0000007eff19723e */ /* 0x002fe200048060ff */
[----:B------:R0:W-:Y:S01]  /*6e80*/  @!P4 STG.E.U8 desc[UR20][R14.64+0x19], R5 ;  /* 0x000019050e00c986 */ /* 0x0001e2000c101114 */
[----:B------:R-:W-:Y:S01]  /*6e90*/  ISETP.LT.OR P4, PT, R33, 0x22, !P0 ;  /* 0x000000222100780c */ /* 0x000fe20004781670 */
[-C--:B------:R-:W-:Y:S01]  /*6ea0*/  FMUL R117, R117, R8.reuse ;  /* 0x0000000875757220 */ /* 0x080fe20000400000 */
[----:B------:R-:W-:Y:S01]  /*6eb0*/  F2FP.SATFINITE.E5M2.F32.PACK_AB_MERGE_C R119, RZ, R119, RZ ;  /* 0x00000077ff77723e */ /* 0x000fe200048060ff */
[----:B------:R-:W-:Y:S01]  /*6ec0*/  @!P5 STG.E.U8 desc[UR20][R12.64+0x18], R131 ;  /* 0x000018830c00d986 */ /* 0x000fe2000c101114 */
[----:B------:R-:W-:Y:S01]  /*6ed0*/  ISETP.LT.OR P5, PT, R33, 0x21, !P2 ;  /* 0x000000212100780c */ /* 0x000fe200057a1670 */
[----:B------:R-:W-:Y:S01]  /*6ee0*/  FMUL R115, R115, R8 ;  /* 0x0000000873737220 */ /* 0x000fe20000400000 */
[----:B------:R-:W-:Y:S01]  /*6ef0*/  F2FP.SATFINITE.E5M2.F32.PACK_AB_MERGE_C R27, RZ, R112, RZ ;  /* 0x00000070ff1b723e */ /* 0x000fe200048060ff */
[----:B------:R1:W-:Y:S01]  /*6f00*/  @!P6 STG.E.U8 desc[UR20][R12.64+0x19], R25 ;  /* 0x000019190c00e986 */ /* 0x0003e2000c101114 */
[----:B------:R-:W-:Y:S01]  /*6f10*/  ISETP.LT.OR P6, PT, R33, 0x22, !P2 ;  /* 0x000000222100780c */ /* 0x000fe200057c1670 */
[-C--:B------:R-:W-:Y:S01]  /*6f20*/  FMUL R110, R110, R8.reuse ;  /* 0x000000086e6e7220 */ /* 0x080fe20000400000 */
[-C--:B------:R-:W-:Y:S01]  /*6f30*/  FMUL R113, R113, R8.reuse ;  /* 0x0000000871717220 */ /* 0x080fe20000400000 */
        /* <DEDUP_REMOVED lines=39> */
[-C--:B------:R-:W-:Y:S01]  /*71b0*/  FMUL R101, R101, R8.reuse ;  /* 0x0000000865657220 */ /* 0x080fe20000400000 */
[----:B------:R-:W-:Y:S01]  /*71c0*/  @!P1 STG.E.U8 desc[UR20][R14.64+0x30], R121 ;  /* 0x000030790e009986 */ /* 0x000fe2000c101114 */
[----:B------:R-:W-:Y:S01]  /*71d0*/  ISETP.LT.OR P1, PT, R33, 0x39, !P0 ;  /* 0x000000392100780c */ /* 0x000fe20004721670 */
[-C--:B------:R-:W-:Y:S01]  /*71e0*/  FMUL R99, R99, R8.reuse ;  /* 0x0000000863637220 */ /* 0x080fe20000400000 */
[----:B------:R-:W-:Y:S01]  /*71f0*/  ISETP.LT.OR P0, PT, R33, 0x3a, !P0 ;  /* 0x0000003a2100780c */ /* 0x000fe20004701670 */
[----:B------:R-:W-:Y:S01]  /*7200*/  FMUL R94, R94, R8 ;  /* 0x000000085e5e7220 */ /* 0x000fe20000400000 */
[----:B0-----:R-:W-:Y:S01]  /*7210*/  F2FP.SATFINITE.E5M2.F32.PACK_AB_MERGE_C R5, RZ, R116, RZ ;  /* 0x00000074ff05723e */ /* 0x001fe200048060ff */
[-C--:B------:R-:W-:Y:S01]  /*7220*/  FMUL R92, R92, R8.reuse ;  /* 0x000000085c5c7220 */ /* 0x080fe20000400000 */
[----:B------:R-:W-:Y:S01]  /*7230*/  F2FP.SATFINITE.E5M2.F32.PACK_AB_MERGE_C R103, RZ, R103, RZ ;  /* 0x00000067ff67723e */ /* 0x000fe200048060ff */
[----:B------:R-:W-:Y:S01]  /*7240*/  FMUL R95, R95, R8 ;  /* 0x000000085f5f7220 */ /* 0x000fe20000400000 */
[----:B-1----:R-:W-:Y:S01]  /*7250*/  F2FP.SATFINITE.E5M2.F32.PACK_AB_MERGE_C R25, RZ, R114, RZ ;  /* 0x00000072ff19723e */ /* 0x002fe200048060ff */
[----:B------:R0:W-:Y:S01]  /*7260*/  @!P4 STG.E.U8 desc[UR20][R14.64+0x31], R5 ;  /* 0x000031050e00c986 */ /* 0x0001e2000c101114 */
[----:B------:R-:W-:Y:S01]  /*7270*/  ISETP.LT.OR P4, PT, R33, 0x39, !P2 ;  /* 0x000000392100780c */ /* 0x000fe20005781670 */
[-C--:B------:R-:W-:Y:S01]  /*7280*/  FMUL R97, R97, R8.reuse ;  /* 0x0000000861617220 */ /* 0x080fe20000400000 */
[----:B------:R-:W-:Y:S01]  /*7290*/  ISETP.LT.OR P2, PT, R33, 0x3a, !P2 ;  /* 0x0000003a2100780c */ /* 0x000fe20005741670 */
[----:B------:R-:W-:Y:S01]  /*72a0*/  @!P5 STG.E.U8 desc[UR20][R12.64+0x30], R119 ;  /* 0x000030770c00d986 */ /* 0x000fe2000c101114 */
[----:B------:R-:W-:Y:S01]  /*72b0*/  F2FP.SATFINITE.E5M2.F32.PACK_AB_MERGE_C R101, RZ, R101, RZ ;  /* 0x00000065ff65723e */ /* 0x000fe200048060ff */
[-C--:B------:R-:W-:Y:S01]  /*72c0*/  FMUL R90, R90, R8.reuse ;  /* 0x000000085a5a7220 */ /* 0x080fe20000400000 */
[----:B------:R-:W-:Y:S01]  /*72d0*/  F2FP.SATFINITE.E5M2.F32.PACK_AB_MERGE_C R99, RZ, R99, RZ ;  /* 0x00000063ff63723e */ /* 0x000fe200048060ff */
[----:B------:R-:W-:Y:S01]  /*72e0*/  @!P6 STG.E.U8 desc[UR20][R12.64+0x31], R25 ;  /* 0x000031190c00e986 */ /* 0x000fe2000c101114 */
[----:B------:R-:W-:Y:S01]  /*72f0*/  F2FP.SATFINITE.E5M2.F32.PACK_AB_MERGE_C R95, RZ, R95, RZ ;  /* 0x0000005fff5f723e */ /* 0x000fe200048060ff */
[-C--:B------:R-:W-:Y:S01]  /*7300*/  FMUL R22, R22, R8.reuse ;  /* 0x0000000816167220 */ /* 0x080fe20000400000 */
[-C--:B------:R-:W-:Y:S01]  /*7310*/  FMUL R93, R93, R8.reuse ;  /* 0x000000085d5d7220 */ /* 0x080fe20000400000 */
[----:B------:R-:W-:Y:S01]  /*7320*/  @!P0 STG.E.U8 desc[UR20][R14.64+0x39], R27 ;  /* 0x0000391b0e008986 */ /* 0x000fe2000c101114 */
[----:B------:R-:W-:Y:S01]  /*7330*/  ISETP.GE.AND P0, PT, R34, 0x81, PT ;  /* 0x000000812200780c */ /* 0x000fe20003f06270 */
[----:B------:R-:W-:Y:S01]  /*7340*/  FMUL R91, R91, R8 ;  /* 0x000000085b5b7220 */ /* 0x000fe20000400000 */
[----:B0-----:R-:W-:Y:S01]  /*7350*/  F2FP.SATFINITE.E5M2.F32.PACK_AB_MERGE_C R5, RZ, R110, RZ ;  /* 0x0000006eff05723e */ /* 0x001fe200048060ff */
[----:B------:R0:W-:Y:S01]  /*7360*/  @!P1 STG.E.U8 desc[UR20][R14.64+0x38], R117 ;  /* 0x000038750e009986 */ /* 0x0001e2000c101114 */
[C---:B------:R-:W-:Y:S01]  /*7370*/  ISETP.LT.OR P6, PT, R33.reuse, 0x1, !P0 ;  /* 0x000000012100780c */ /* 0x040fe200047c1670 */
[-C--:B------:R-:W-:Y:S01]  /*7380*/  FMUL R88, R88, R8.reuse ;  /* 0x0000000858587220 */ /* 0x080fe20000400000 */
[----:B------:R-:W-:Y:S01]  /*7390*/  ISETP.LT.OR P5, PT, R33, 0x2, !P0 ;  /* 0x000000022100780c */ /* 0x000fe200047a1670 */
[----:B------:R-:W-:Y:S01]  /*73a0*/  @!P4 STG.E.U8 desc[UR20][R12.64+0x38], R115 ;  /* 0x000038730c00c986 */ /* 0x000fe2000c101114 */
[----:B------:R-:W-:Y:S01]  /*73b0*/  ISETP.GE.AND P1, PT, R34, 0x89, PT ;  /* 0x000000892200780c */ /* 0x000fe20003f26270 */
[-C--:B------:R-:W-:Y:S01]  /*73c0*/  FMUL R21, R21, R8.reuse ;  /* 0x0000000815157220 */ /* 0x080fe20000400000 */
[----:B------:R-:W-:Y:S01]  /*73d0*/  F2FP.SATFINITE.E5M2.F32.PACK_AB_MERGE_C R97, RZ, R97, RZ ;  /* 0x00000061ff61723e */ /* 0x000fe200048060ff */
[----:B------:R1:W-:Y:S01]  /*73e0*/  @!P2 STG.E.U8 desc[UR20][R12.64+0x39], R5 ;  /* 0x000039050c00a986 */ /* 0x0003e2000c101114 */
[----:B------:R-:W-:Y:S01]  /*73f0*/  ISETP.LT.OR P4, PT, R33, 0x1, !P1 ;  /* 0x000000012100780c */ /* 0x000fe20004f81670 */
[-C--:B------:R-:W-:Y:S01]  /*7400*/  FMUL R89, R89, R8.reuse ;  /* 0x0000000859597220 */ /* 0x080fe20000400000 */
[----:B------:R-:W-:Y:S01]  /*7410*/  ISETP.LT.OR P2, PT, R33, 0xa, !P0 ;  /* 0x0000000a2100780c */ /* 0x000fe20004741670 */
[----:B------:R-:W-:Y:S01]  /*7420*/  FMUL R23, R23, R8 ;  /* 0x0000000817177220 */ /* 0x000fe20000400000 */
[----:B0-----:R-:W-:Y:S01]  /*7430*/  F2FP.SATFINITE.E5M2.F32.PACK_AB_MERGE_C R15, RZ, R108, RZ ;  /* 0x0000006cff0f723e */ /* 0x001fe200048060ff */
[----:B------:R-:W-:Y:S01]  /*7440*/  @!P6 STG.E.U8 desc[UR20][R10.64], R113 ;  /* 0x000000710a00e986 */ /* 0x000fe2000c101114 */
[C---:B------:R-:W-:Y:S01]  /*7450*/  ISETP.LT.OR P6, PT, R33.reuse, 0x2, !P1 ;  /* 0x000000022100780c */ /* 0x040fe20004fc1670 */
[-C--:B------:R-:W-:Y:S01]  /*7460*/  FMUL R20, R20, R8.reuse ;  /* 0x0000000814147220 */ /* 0x080fe20000400000 */
[----:B------:R-:W-:Y:S01]  /*7470*/  F2FP.SATFINITE.E5M2.F32.PACK_AB_MERGE_C R93, RZ, R93, RZ ;  /* 0x0000005dff5d723e */ /* 0x000fe200048060ff */
[----:B------:R-:W-:Y:S01]  /*7480*/  @!P5 STG.E.U8 desc[UR20][R10.64+0x1], R15 ;  /* 0x0000010f0a00d986 */ /* 0x000fe2000c101114 */
[----:B------:R-:W-:Y:S01]  /*7490*/  ISETP.LT.OR P5, PT, R33, 0x9, !P0 ;  /* 0x000000092100780c */ /* 0x000fe200047a1670 */
[----:B------:R-:W-:Y:S01]  /*74a0*/  FMUL R17, R17, R8 ;  /* 0x0000000811117220 */ /* 0x000fe20000400000 */
[----:B-1----:R-:W-:Y:S01]  /*74b0*/  F2FP.SATFINITE.E5M2.F32.PACK_AB_MERGE_C R5, RZ, R106, RZ ;  /* 0x0000006aff05723e */ /* 0x002fe200048060ff */
[----:B------:R-:W-:Y:S01]  /*74c0*/  @!P4 STG.E.U8 desc[UR20][R6.64], R111 ;  /* 0x0000006f0600c986 */ /* 0x000fe2000c101114 */
[----:B------:R-:W-:Y:S01]  /*74d0*/  F2FP.SATFINITE.E5M2.F32.PACK_AB_MERGE_C R13, RZ, R104, RZ ;  /* 0x00000068ff0d723e */ /* 0x000fe200048060ff */
[-C--:B------:R-:W-:Y:S01]  /*74e0*/  FMUL R16, R16, R8.reuse ;  /* 0x0000000810107220 */ /* 0x080fe20000400000 */
[----:B------:R-:W-:Y:S01]  /*74f0*/  ISETP.LT.OR P4, PT, R33, 0x9, !P1 ;  /* 0x000000092100780c */ /* 0x000fe20004f81670 */
[-C--:B------:R-:W-:Y:S01]  /*7500*/  FMUL R19, R19, R8.reuse ;  /* 0x0000000813137220 */ /* 0x080fe20000400000 */
[----:B------:R-:W-:Y:S01]  /*7510*/  F2FP.SATFINITE.E5M2.F32.PACK_AB_MERGE_C R91, RZ, R91, RZ ;  /* 0x0000005bff5b723e */ /* 0x000fe200048060ff */
[----:B------:R0:W-:Y:S01]  /*7520*/  @!P6 STG.E.U8 desc[UR20][R6.64+0x1], R5 ;  /* 0x000001050600e986 */ /* 0x0001e2000c101114 */
[C---:B------:R-:W-:Y:S01]  /*7530*/  ISETP.LT.OR P6, PT, R33.reuse, 0xa, !P1 ;  /* 0x0000000a2100780c */ /* 0x040fe20004fc1670 */
[----:B------:R-:W-:Y:S01]  /*7540*/  FMUL R18, R18, R8 ;  /* 0x0000000812127220 */ /* 0x000fe20000400000 */
[----:B------:R-:W-:Y:S01]  /*7550*/  F2FP.SATFINITE.E5M2.F32.PACK_AB_MERGE_C R21, RZ, R21, RZ ;  /* 0x00000015ff15723e */ /* 0x000fe200048060ff */
[----:B------:R1:W-:Y:S01]  /*7560*/  @!P2 STG.E.U8 desc[UR20][R10.64+0x9], R13 ;  /* 0x0000090d0a00a986 */ /* 0x0003e2000c101114 */
[----:B------:R-:W-:-:S02]  /*7570*/  ISETP.LT.OR P2, PT, R33, 0x12, !P0 ;  /* 0x000000122100780c */ /* 0x000fc40004741670 */
[----:B------:R-:W-:Y:S01]  /*7580*/  F2FP.SATFINITE.E5M2.F32.PACK_AB_MERGE_C R89, RZ, R89, RZ ;  /* 0x00000059ff59723e */ /* 0x000fe200048060ff */
[----:B------:R-:W-:Y:S01]  /*7590*/  @!P5 STG.E.U8 desc[UR20][R10.64+0x8], R107 ;  /* 0x0000086b0a00d986 */ /* 0x000fe2000c101114 */
[C---:B------:R-:W-:Y:S02]  /*75a0*/  ISETP.LT.OR P5, PT, R33.reuse, 0x11, !P0 ;  /* 0x000000112100780c */ /* 0x040fe400047a1670 */
[----:B------:R-:W-:Y:S01]  /*75b0*/  F2FP.SATFINITE.E5M2.F32.PACK_AB_MERGE_C R23, RZ, R23, RZ ;  /* 0x00000017ff17723e */ /* 0x000fe200048060ff */
[----:B------:R-:W-:Y:S01]  /*75c0*/  @!P4 STG.E.U8 desc[UR20][R6.64+0x8], R109 ;  /* 0x0000086d0600c986 */ /* 0x000fe2000c101114 */
[----:B0-----:R-:W-:Y:S02]  /*75d0*/  F2FP.SATFINITE.E5M2.F32.PACK_AB_MERGE_C R5, RZ, R102, RZ ;  /* 0x00000066ff05723e */ /* 0x001fe400048060ff */
[C---:B------:R-:W-:Y:S02]  /*75e0*/  ISETP.LT.OR P4, PT, R33.reuse, 0x11, !P1 ;  /* 0x000000112100780c */ /* 0x040fe40004f81670 */
[----:B-1----:R-:W-:Y:S01]  /*75f0*/  F2FP.SATFINITE.E5M2.F32.PACK_AB_MERGE_C R13, RZ, R98, RZ ;  /* 0x00000062ff0d723e */ /* 0x002fe200048060ff */
[----:B------:R0:W-:Y:S01]  /*7600*/  @!P6 STG.E.U8 desc[UR20][R6.64+0x9], R5 ;  /* 0x000009050600e986 */ /* 0x0001e2000c101114 */
[----:B------:R-:W-:-:S02]  /*7610*/  ISETP.LT.OR P6, PT, R33, 0x12, !P1 ;  /* 0x000000122100780c */ /* 0x000fc40004fc1670 */
[----:B------:R-:W-:Y:S01]  /*7620*/  F2FP.SATFINITE.E5M2.F32.PACK_AB_MERGE_C R17, RZ, R17, RZ ;  /* 0x00000011ff11723e */ /* 0x000fe200048060ff */
[----:B------:R1:W-:Y:S01]  /*7630*/  @!P2 STG.E.U8 desc[UR20][R10.64+0x11], R13 ;  /* 0x0000110d0a00a986 */ /* 0x0003e2000c101114 */
[C---:B------:R-:W-:Y:S02]  /*7640*/  ISETP.LT.OR P2, PT, R33.reuse, 0x1a, !P0 ;  /* 0x0000001a2100780c */ /* 0x040fe40004741670 */
[----:B------:R-:W-:Y:S01]  /*7650*/  F2FP.SATFINITE.E5M2.F32.PACK_AB_MERGE_C R19, RZ, R19, RZ ;  /* 0x00000013ff13723e */ /* 0x000fe200048060ff */
[----:B------:R-:W-:Y:S01]  /*7660*/  @!P5 STG.E.U8 desc[UR20][R10.64+0x10], R105 ;  /* 0x000010690a00d986 */ /* 0x000fe2000c101114 */
[----:B------:R-:W-:Y:S02]  /*7670*/  ISETP.LT.OR P5, PT, R33, 0x19, !P0 ;  /* 0x000000192100780c */ /* 0x000fe400047a1670 */
[----:B------:R-:W-:Y:S01]  /*7680*/  F2FP.SATFINITE.E5M2.F32.PACK_AB_MERGE_C R15, RZ, R18, RZ ;  /* 0x00000012ff0f723e */ /* 0x000fe200048060ff */
[----:B------:R-:W-:Y:S01]  /*7690*/  @!P4 STG.E.U8 desc[UR20][R6.64+0x10], R103 ;  /* 0x000010670600c986 */ /* 0x000fe2000c101114 */
[----:B0-----:R-:W-:-:S02]  /*76a0*/  F2FP.SATFINITE.E5M2.F32.PACK_AB_MERGE_C R5, RZ, R100, RZ ;  /* 0x00000064ff05723e */ /* 0x001fc400048060ff */
[C---:B------:R-:W-:Y:S02]  /*76b0*/  ISETP.LT.OR P4, PT, R33.reuse, 0x19, !P1 ;  /* 0x000000192100780c */ /* 0x040fe40004f81670 */
[----:B-1----:R-:W-:Y:S01]  /*76c0*/  F2FP.SATFINITE.E5M2.F32.PACK_AB_MERGE_C R13, RZ, R96, RZ ;  /* 0x00000060ff0d723e */ /* 0x002fe200048060ff */
[----:B------:R0:W-:Y:S01]  /*76d0*/  @!P6 STG.E.U8 desc[UR20][R6.64+0x11], R5 ;  /* 0x000011050600e986 */ /* 0x0001e2000c101114 */
[----:B------:R-:W-:-:S03]  /*76e0*/  ISETP.LT.OR P6, PT, R33, 0x1a, !P1 ;  /* 0x0000001a2100780c */ /* 0x000fc60004fc1670 */
[----:B------:R1:W-:Y:S01]  /*76f0*/  @!P2 STG.E.U8 desc[UR20][R10.64+0x19], R13 ;  /* 0x0000190d0a00a986 */ /* 0x0003e2000c101114 */
[----:B------:R-:W-:-:S03]  /*7700*/  ISETP.LT.OR P2, PT, R33, 0x22, !P0 ;  /* 0x000000222100780c */ /* 0x000fc60004741670 */
[----:B------:R-:W-:Y:S01]  /*7710*/  @!P5 STG.E.U8 desc[UR20][R10.64+0x18], R101 ;  /* 0x000018650a00d986 */ /* 0x000fe2000c101114 */
[C---:B------:R-:W-:Y:S02]  /*7720*/  ISETP.LT.OR P5, PT, R33.reuse, 0x21, !P0 ;  /* 0x000000212100780c */ /* 0x040fe400047a1670 */
[----:B0-----:R-:W-:Y:S01]  /*7730*/  F2FP.SATFINITE.E5M2.F32.PACK_AB_MERGE_C R5, RZ, R94, RZ ;  /* 0x0000005eff05723e */ /* 0x001fe200048060ff */
[----:B------:R-:W-:Y:S01]  /*7740*/  @!P4 STG.E.U8 desc[UR20][R6.64+0x18], R99 ;  /* 0x000018630600c986 */ /* 0x000fe2000c101114 */
        /* <DEDUP_REMOVED lines=25> */
[C---:B------:R-:W-:Y:S02]  /*78e0*/  ISETP.LT.OR P2, PT, R33.reuse, 0x39, !P0 ;  /* 0x000000392100780c */ /* 0x040fe40004741670 */
[C---:B------:R-:W-:Y:S01]  /*78f0*/  ISETP.LT.OR P0, PT, R33.reuse, 0x3a, !P0 ;  /* 0x0000003a2100780c */ /* 0x040fe20004701670 */
[----:B------:R1:W-:Y:S01]  /*7900*/  @!P5 STG.E.U8 desc[UR20][R10.64+0x30], R89 ;  /* 0x000030590a00d986 */ /* 0x0003e2000c101114 */
[C---:B------:R-:W-:Y:S02]  /*7910*/  ISETP.LT.OR P5, PT, R33.reuse, 0x39, !P1 ;  /* 0x000000392100780c */ /* 0x040fe40004fa1670 */
[----:B------:R-:W-:Y:S01]  /*7920*/  ISETP.LT.OR P1, PT, R33, 0x3a, !P1 ;  /* 0x0000003a2100780c */ /* 0x000fe20004f21670 */
[----:B------:R1:W-:Y:S01]  /*7930*/  @!P4 STG.E.U8 desc[UR20][R6.64+0x30], R23 ;  /* 0x000030170600c986 */ /* 0x0003e2000c101114 */
[----:B0-----:R-:W-:-:S05]  /*7940*/  F2FP.SATFINITE.E5M2.F32.PACK_AB_MERGE_C R5, RZ, R20, RZ ;  /* 0x00000014ff05723e */ /* 0x001fca00048060ff */
[----:B------:R1:W-:Y:S04]  /*7950*/  @!P6 STG.E.U8 desc[UR20][R6.64+0x31], R5 ;  /* 0x000031050600e986 */ /* 0x0003e8000c101114 */
[----:B------:R1:W-:Y:S04]  /*7960*/  @!P2 STG.E.U8 desc[UR20][R10.64+0x38], R17 ;  /* 0x000038110a00a986 */ /* 0x0003e8000c101114 */
[----:B------:R1:W-:Y:S04]  /*7970*/  @!P0 STG.E.U8 desc[UR20][R10.64+0x39], R13 ;  /* 0x0000390d0a008986 */ /* 0x0003e8000c101114 */
[----:B------:R1:W-:Y:S04]  /*7980*/  @!P5 STG.E.U8 desc[UR20][R6.64+0x38], R19 ;  /* 0x000038130600d986 */ /* 0x0003e8000c101114 */
[----:B------:R1:W-:Y:S02]  /*7990*/  @!P1 STG.E.U8 desc[UR20][R6.64+0x39], R15 ;  /* 0x0000390f06009986 */ /* 0x0003e4000c101114 */
.L_x_161:
[----:B------:R-:W-:Y:S05]  /*79a0*/  BSYNC B0 ;  /* 0x0000000000007941 */ /* 0x000fea0003800000 */
.L_x_31:
[----:B------:R-:W-:Y:S01]  /*79b0*/  ULDC UR6, c[0x0][0xc] ;  /* 0x0000030000067ab9 */ /* 0x000fe20000000800 */
[----:B------:R-:W-:Y:S01]  /*79c0*/  ULDC UR7, c[0x0][0x10] ;  /* 0x0000040000077ab9 */ /* 0x000fe20000000800 */
[----:B01---5:R-:W0:Y:S01]  /*79d0*/  LDC R5, c[0x0][0x14] ;  /* 0x00000500ff057b82 */ /* 0x023e220000000800 */
[----:B------:R-:W-:Y:S01]  /*79e0*/  UIMAD.WIDE.U32 UR6, UR6, UR7, URZ ;  /* 0x00000007060672a5 */ /* 0x000fe2000f8e003f */
[----:B------:R-:W-:Y:S01]  /*79f0*/  PRMT R6, RZ, 0x7610, R6 ;  /* 0x00007610ff067816 */ /* 0x000fe20000000006 */
[----:B------:R-:W-:-:S04]  /*7a00*/  IMAD.MOV.U32 R7, RZ, RZ, -0x1 ;  /* 0xffffffffff077424 */ /* 0x000fc800078e00ff */
[----:B0-----:R-:W-:-:S04]  /*7a10*/  IMAD.WIDE.U32 R2, R5, UR6, R2 ;  /* 0x0000000605027c25 */ /* 0x001fc8000f8e0002 */
[----:B------:R-:W-:Y:S01]  /*7a20*/  IMAD R5, R5, UR7, RZ ;  /* 0x0000000705057c24 */ /* 0x000fe2000f8e02ff */
[----:B------:R-:W-:Y:S02]  /*7a30*/  ULDC.64 UR6, c[0x0][0x650] ;  /* 0x0001940000067ab9 */ /* 0x000fe40000000a00 */
[----:B------:R-:W-:Y:S01]  /*7a40*/  ISETP.GE.U32.AND P0, PT, R2, UR6, PT ;  /* 0x0000000602007c0c */ /* 0x000fe2000bf06070 */
[----:B------:R-:W-:Y:S02]  /*7a50*/  IMAD.IADD R3, R3, 0x1, R5 ;  /* 0x0000000103037824 */ /* 0x000fe400078e0205 */
[----:B------:R-:W-:-:S03]  /*7a60*/  IMAD.MOV.U32 R5, RZ, RZ, -0x1 ;  /* 0xffffffffff057424 */ /* 0x000fc600078e00ff */
[----:B------:R-:W-:-:S13]  /*7a70*/  ISETP.GE.U32.AND.EX P0, PT, R3, UR7, PT, P0 ;  /* 0x0000000703007c0c */ /* 0x000fda000bf06100 */
[----:B------:R-:W-:Y:S05]  /*7a80*/  @P0 BRA `(.L_x_162) ;  /* 0x0000000400600947 */ /* 0x000fea0003800000 */
[----:B------:R-:W0:Y:S01]  /*7a90*/  S2R R20, SR_CTAID.X ;  /* 0x0000000000147919 */ /* 0x000e220000002500 */
[----:B------:R-:W1:Y:S01]  /*7aa0*/  LDC.64 R14, c[0x0][0x628] ;  /* 0x00018a00ff0e7b82 */ /* 0x000e620000000a00 */
[----:B------:R-:W-:Y:S01]  /*7ab0*/  ULDC UR6, c[0x0][0x150] ;  /* 0x0000540000067ab9 */ /* 0x000fe20000000800 */
[----:B--234-:R-:W-:Y:S01]  /*7ac0*/  IMAD.MOV.U32 R12, RZ, RZ, R2 ;  /* 0x000000ffff0c7224 */ /* 0x01cfe200078e0002 */
[----:B------:R-:W2:Y:S01]  /*7ad0*/  S2R R22, SR_CTAID.Y ;  /* 0x0000000000167919 */ /* 0x000ea20000002600 */
[----:B------:R-:W-:-:S04]  /*7ae0*/  IMAD.MOV.U32 R13, RZ, RZ, R3 ;  /* 0x000000ffff0d7224 */ /* 0x000fc800078e0003 */
[----:B------:R-:W3:Y:S08]  /*7af0*/  LDC R23, c[0x0][0x144] ;  /* 0x00005100ff177b82 */ /* 0x000ef00000000800 */
[----:B------:R-:W4:Y:S08]  /*7b00*/  LDC R16, c[0x0][0x630] ;  /* 0x00018c00ff107b82 */ /* 0x000f300000000800 */
[----:B------:R-:W2:Y:S01]  /*7b10*/  LDC.64 R18, c[0x0][0x620] ;  /* 0x00018800ff127b82 */ /* 0x000ea20000000a00 */
[----:B-1----:R-:W-:-:S04]  /*7b20*/  ISETP.NE.U32.AND P0, PT, R14, RZ, PT ;  /* 0x000000ff0e00720c */ /* 0x002fc80003f05070 */
[----:B------:R-:W-:Y:S02]  /*7b30*/  ISETP.NE.AND.EX P0, PT, R15, RZ, PT, P0 ;  /* 0x000000ff0f00720c */ /* 0x000fe40003f05300 */
[----:B0-----:R-:W-:-:S05]  /*7b40*/  I2FP.F32.U32 R5, R20 ;  /* 0x0000001400057245 */ /* 0x001fca0000201000 */
[----:B------:R-:W-:-:S04]  /*7b50*/  FMUL R5, R5, UR6 ;  /* 0x0000000605057c20 */ /* 0x000fc80008400000 */
[----:B------:R0:W1:Y:S02]  /*7b60*/  F2I.U32.TRUNC.NTZ R21, R5 ;  /* 0x0000000500157305 */ /* 0x000064000020f000 */
[----:B---34-:R-:W-:Y:S05]  /*7b70*/  @!P0 BRA `(.L_x_163) ;  /* 0x0000000000288947 */ /* 0x018fea0003800000 */
[----:B0-----:R-:W0:Y:S02]  /*7b80*/  LDC R5, c[0x0][0x634] ;  /* 0x00018d00ff057b82 */ /* 0x001e240000000800 */
        /* <DEDUP_REMOVED lines=9> */
.L_x_163:
[-CC-:B------:R-:W-:Y:S01]  /*7c20*/  SHF.R.U64 R17, R12, R16.reuse, R13.reuse ;  /* 0x000000100c117219 */ /* 0x180fe2000000120d */
[----:B------:R-:W3:Y:S01]  /*7c30*/  LDC.64 R28, c[0x0][0x640] ;  /* 0x00019000ff1c7b82 */ /* 0x000ee20000000a00 */
[----:B0-----:R-:W-:Y:S01]  /*7c40*/  SHF.R.U32.HI R5, RZ, R16, R13 ;  /* 0x00000010ff057219 */ /* 0x001fe2000001160d */
[----:B-1----:R-:W-:Y:S01]  /*7c50*/  IMAD.MOV R21, RZ, RZ, -R21 ;  /* 0x000000ffff157224 */ /* 0x002fe200078e0a15 */
[----:B------:R-:W-:Y:S01]  /*7c60*/  IADD3 R11, P0, RZ, -R17, RZ ;  /* 0x80000011ff0b7210 */ /* 0x000fe20007f1e0ff */
[----:B------:R-:W-:Y:S02]  /*7c70*/  ULDC UR6, c[0x0][0x154] ;  /* 0x0000550000067ab9 */ /* 0x000fe40000000800 */
[----:B------:R-:W-:Y:S02]  /*7c80*/  IMAD R23, R23, R21, R20 ;  /* 0x0000001517177224 */ /* 0x000fe400078e0214 */
[----:B------:R-:W0:Y:S01]  /*7c90*/  LDC R12, c[0x0][0x618] ;  /* 0x00018600ff0c7b82 */ /* 0x000e220000000800 */
[----:B------:R-:W-:-:S02]  /*7ca0*/  IMAD.X R5, RZ, RZ, ~R5, P0 ;  /* 0x000000ffff057224 */ /* 0x000fc400000e0e05 */
[----:B--2---:R-:W-:-:S04]  /*7cb0*/  IMAD.WIDE.U32 R6, R11, R18, R2 ;  /* 0x000000120b067225 */ /* 0x004fc800078e0002 */
[----:B------:R-:W-:Y:S01]  /*7cc0*/  IMAD R10, R5, R18, RZ ;  /* 0x00000012050a7224 */ /* 0x000fe200078e02ff */
[----:B------:R-:W1:Y:S03]  /*7cd0*/  LDC R24, c[0x0][0x608] ;  /* 0x00018200ff187b82 */ /* 0x000e660000000800 */
[----:B------:R-:W-:Y:S02]  /*7ce0*/  IMAD R5, R11, R19, R10 ;  /* 0x000000130b057224 */ /* 0x000fe400078e020a */
[----:B------:R-:W-:Y:S02]  /*7cf0*/  IMAD.MOV.U32 R11, RZ, RZ, 0x1 ;  /* 0x00000001ff0b7424 */ /* 0x000fe400078e00ff */
[----:B------:R-:W-:Y:S01]  /*7d00*/  IMAD.IADD R5, R7, 0x1, R5 ;  /* 0x0000000107057824 */ /* 0x000fe200078e0205 */
[----:B------:R-:W2:Y:S01]  /*7d10*/  LDC R26, c[0x0][0x658] ;  /* 0x00019600ff1a7b82 */ /* 0x000ea20000000800 */
[----:B------:R-:W-:-:S02]  /*7d20*/  I2FP.F32.U32 R7, R22 ;  /* 0x0000001600077245 */ /* 0x000fc40000201000 */
[----:B---3--:R-:W-:-:S03]  /*7d30*/  ISETP.NE.U32.AND P0, PT, R28, RZ, PT ;  /* 0x000000ff1c00720c */ /* 0x008fc60003f05070 */
[----:B------:R-:W-:Y:S01]  /*7d40*/  FMUL R10, R7, UR6 ;  /* 0x00000006070a7c20 */ /* 0x000fe20008400000 */
[----:B------:R-:W-:Y:S01]  /*7d50*/  ISETP.NE.AND.EX P0, PT, R29, RZ, PT, P0 ;  /* 0x000000ff1d00720c */ /* 0x000fe20003f05300 */
[----:B------:R-:W3:Y:S01]  /*7d60*/  LDC R21, c[0x0][0x148] ;  /* 0x00005200ff157b82 */ /* 0x000ee20000000800 */
[-CC-:B0-----:R-:W-:Y:S01]  /*7d70*/  SHF.R.U64 R16, R6, R12.reuse, R5.reuse ;  /* 0x0000000c06107219 */ /* 0x181fe20000001205 */
[----:B------:R0:W4:Y:S01]  /*7d80*/  F2I.U32.TRUNC.NTZ R18, R10 ;  /* 0x0000000a00127305 */ /* 0x000122000020f000 */
[----:B------:R-:W-:Y:S01]  /*7d90*/  SHF.R.U32.HI R5, RZ, R12, R5 ;  /* 0x0000000cff057219 */ /* 0x000fe20000011605 */
[----:B------:R-:W-:-:S04]  /*7da0*/  IMAD.MOV.U32 R7, RZ, RZ, -0x1 ;  /* 0xffffffffff077424 */ /* 0x000fc800078e00ff */
[----:B------:R-:W0:Y:S01]  /*7db0*/  LDC R20, c[0x0][0x600] ;  /* 0x00018000ff147b82 */ /* 0x000e220000000800 */
[-CC-:B-1----:R-:W-:Y:S02]  /*7dc0*/  SHF.R.U64 R14, R16, R24.reuse, R5.reuse ;  /* 0x00000018100e7219 */ /* 0x182fe40000001205 */
[----:B------:R-:W-:-:S05]  /*7dd0*/  SHF.R.U32.HI R5, RZ, R24, R5 ;  /* 0x00000018ff057219 */ /* 0x000fca0000011605 */
[----:B------:R-:W1:Y:S01]  /*7de0*/  LDC R27, c[0x0][0x648] ;  /* 0x00019200ff1b7b82 */ /* 0x000e620000000800 */
[-C--:B--2---:R-:W-:Y:S02]  /*7df0*/  SHF.L.U32 R6, R7, R26.reuse, RZ ;  /* 0x0000001a07067219 */ /* 0x084fe400000006ff */
[-CC-:B------:R-:W-:Y:S02]  /*7e00*/  SHF.R.U64 R19, R14, R26.reuse, R5.reuse ;  /* 0x0000001a0e137219 */ /* 0x180fe40000001205 */
[----:B------:R-:W-:Y:S02]  /*7e10*/  SHF.R.U32.HI R7, RZ, R26, R5 ;  /* 0x0000001aff077219 */ /* 0x000fe40000011605 */
[----:B------:R-:W-:Y:S01]  /*7e20*/  LOP3.LUT R25, RZ, R6, RZ, 0x33, !PT ;  /* 0x00000006ff197212 */ /* 0x000fe200078e33ff */
[----:B------:R-:W2:Y:S01]  /*7e30*/  LDC R30, c[0x0][0x638] ;  /* 0x00018e00ff1e7b82 */ /* 0x000ea20000000800 */
[----:B------:R-:W-:Y:S01]  /*7e40*/  SHF.L.U32 R26, R11, R26, RZ ;  /* 0x0000001a0b1a7219 */ /* 0x000fe200000006ff */
[----:B------:R-:W-:-:S06]  /*7e50*/  IMAD.MOV.U32 R6, RZ, RZ, R19 ;  /* 0x000000ffff067224 */ /* 0x000fcc00078e0013 */
[----:B------:R-:W0:Y:S01]  /*7e60*/  LDC R31, c[0x0][0x610] ;  /* 0x00018400ff1f7b82 */ /* 0x000e220000000800 */
[----:B----4-:R-:W-:Y:S05]  /*7e70*/  @!P0 BRA `(.L_x_164) ;  /* 0x0000000000288947 */ /* 0x010fea0003800000 */
[----:B------:R-:W4:Y:S02]  /*7e80*/  LDC R6, c[0x0][0x64c] ;  /* 0x00019300ff067b82 */ /* 0x000f240000000800 */
[----:B----4-:R-:W-:-:S05]  /*7e90*/  IADD3 R5, P0, R19, R6, RZ ;  /* 0x0000000613057210 */ /* 0x010fca0007f1e0ff */
[----:B------:R-:W-:-:S04]  /*7ea0*/  IMAD.X R15, RZ, RZ, R7, P0 ;  /* 0x000000ffff0f7224 */ /* 0x000fc800000e0607 */
[----:B------:R-:W-:-:S04]  /*7eb0*/  IMAD.WIDE.U32 R6, R15, R28, RZ ;  /* 0x0000001c0f067225 */ /* 0x000fc800078e00ff */
[----:B0-----:R-:W-:-:S04]  /*7ec0*/  IMAD.WIDE.U32 R10, P0, R5, R29, R6 ;  /* 0x0000001d050a7225 */ /* 0x001fc80007800006 */
[----:B------:R-:W-:-:S04]  /*7ed0*/  IMAD.WIDE.U32 R6, R5, R28, RZ ;  /* 0x0000001c05067225 */ /* 0x000fc800078e00ff */
[----:B------:R-:W-:Y:S01]  /*7ee0*/  IMAD.X R13, RZ, RZ, RZ, P0 ;  /* 0x000000ffff0d7224 */ /* 0x000fe200000e06ff */
[----:B------:R-:W-:Y:S01]  /*7ef0*/  IADD3 RZ, P0, R7, R10, RZ ;  /* 0x0000000a07ff7210 */ /* 0x000fe20007f1e0ff */
[----:B------:R-:W-:-:S04]  /*7f00*/  IMAD.MOV.U32 R12, RZ, RZ, R11 ;  /* 0x000000ffff0c7224 */ /* 0x000fc800078e000b */
[----:B------:R-:W-:-:S08]  /*7f10*/  IMAD.WIDE.U32.X R6, R15, R29, R12, P0 ;  /* 0x0000001d0f067225 */ /* 0x000fd000000e040c */
.L_x_164:
[----:B-1----:R-:W-:Y:S01]  /*7f20*/  SHF.R.U64 R5, R6, R27, R7 ;  /* 0x0000001b06057219 */ /* 0x002fe20000001207 */
[----:B0-----:R-:W-:Y:S01]  /*7f30*/  VIADD R7, R20, 0xffffffff ;  /* 0xffffffff14077836 */ /* 0x001fe20000000000 */
[----:B------:R-:W-:Y:S01]  /*7f40*/  LOP3.LUT R32, R14, R25, RZ, 0xc0, !PT ;  /* 0x000000190e207212 */ /* 0x000fe200078ec0ff */
[----:B------:R-:W-:Y:S02]  /*7f50*/  IMAD.MOV R18, RZ, RZ, -R18 ;  /* 0x000000ffff127224 */ /* 0x000fe400078e0a12 */
[----:B------:R-:W-:Y:S01]  /*7f60*/  IMAD.MOV R6, RZ, RZ, -R5 ;  /* 0x000000ffff067224 */ /* 0x000fe200078e0a05 */
[----:B------:R-:W-:Y:S01]  /*7f70*/  LOP3.LUT R16, R16, R7, RZ, 0xc0, !PT ;  /* 0x0000000710107212 */ /* 0x000fe200078ec0ff */
[----:B------:R-:W-:Y:S02]  /*7f80*/  IMAD R32, R26, R5, R32 ;  /* 0x000000051a207224 */ /* 0x000fe400078e0220 */
[----:B---3--:R-:W-:Y:S02]  /*7f90*/  @P3 IMAD R23, R21, R18, R22 ;  /* 0x0000001215173224 */ /* 0x008fe400078e0216 */
[----:B--2---:R-:W-:-:S02]  /*7fa0*/  IMAD R5, R6, R30, R19 ;  /* 0x0000001e06057224 */ /* 0x004fc400078e0213 */
[----:B------:R-:W-:Y:S02]  /*7fb0*/  IMAD R32, R32, R31, R23 ;  /* 0x0000001f20207224 */ /* 0x000fe400078e0217 */
[----:B------:R-:W-:Y:S02]  /*7fc0*/  IMAD R5, R5, R20, R16 ;  /* 0x0000001405057224 */ /* 0x000fe400078e0210 */
[----:B------:R-:W-:-:S03]  /*7fd0*/  IMAD.MOV.U32 R6, RZ, RZ, 0x1 ;  /* 0x00000001ff067424 */ /* 0x000fc600078e00ff */
[----:B------:R-:W-:Y:S02]  /*7fe0*/  SEL R7, R5, R32, !P3 ;  /* 0x0000002005077207 */ /* 0x000fe40005800000 */
[----:B------:R-:W-:Y:S01]  /*7ff0*/  SEL R32, R32, R5, !P3 ;  /* 0x0000000520207207 */ /* 0x000fe20005800000 */
[----:B------:R-:W-:-:S07]  /*8000*/  IMAD.MOV.U32 R5, RZ, RZ, R17 ;  /* 0x000000ffff057224 */ /* 0x000fce00078e0011 */
.L_x_162:
[----:B------:R-:W-:Y:S01]  /*8010*/  LOP3.LUT P0, RZ, R6, 0xff, RZ, 0xc0, !PT ;  /* 0x000000ff06ff7812 */ /* 0x000fe2000780c0ff */
[----:B------:R-:W-:-:S12]  /*8020*/  IMAD.MOV.U32 R6, RZ, RZ, R32 ;  /* 0x000000ffff067224 */ /* 0x000fd800078e0020 */
[----:B------:R-:W-:Y:S05]  /*8030*/  @P0 BRA `(.L_x_165) ;  /* 0xffffff8c00c00947 */ /* 0x000fea000383ffff */
[----:B------:R-:W-:Y:S05]  /*8040*/  EXIT ;  /* 0x000000000000794d */ /* 0x000fea0003800000 */
.L_x_3:
[----:B0-----:R-:W-:Y:S01]  /*8050*/  ULDC.64 UR4, c[0x0][0x650] ;  /* 0x0001940000047ab9 */ /* 0x001fe20000000a00 */
        /* <DEDUP_REMOVED lines=25> */
.L_x_167:
[--C-:B------:R-:W-:Y:S01]  /*81f0*/  SHF.R.U64 R16, R14, R18, R15.reuse ;  /* 0x000000120e107219 */ /* 0x100fe2000000120f */
[----:B------:R-:W0:Y:S01]  /*8200*/  LDC R22, c[0x0][0x618] ;  /* 0x00018600ff167b82 */ /* 0x000e220000000800 */
[----:B------:R-:W-:Y:S01]  /*8210*/  I2FP.F32.U32 R7, R8 ;  /* 0x0000000800077245 */ /* 0x000fe20000201000 */
[----:B------:R-:W-:Y:S01]  /*8220*/  ULDC UR4, c[0x0][0x150] ;  /* 0x0000540000047ab9 */ /* 0x000fe20000000800 */
[----:B------:R-:W-:Y:S02]  /*8230*/  SHF.R.U32.HI R6, RZ, R18, R15 ;  /* 0x00000012ff067219 */ /* 0x000fe4000001160f */
[----:B------:R-:W-:Y:S01]  /*8240*/  IADD3 R9, P0, RZ, -R16, RZ ;  /* 0x80000010ff097210 */ /* 0x000fe20007f1e0ff */
[----:B------:R-:W-:Y:S01]  /*8250*/  FMUL R13, R7, UR4 ;  /* 0x00000004070d7c20 */ /* 0x000fe20008400000 */
[----:B------:R-:W-:Y:S01]  /*8260*/  ULDC UR4, c[0x0][0x154] ;  /* 0x0000550000047ab9 */ /* 0x000fe20000000800 */
[----:B------:R-:W1:Y:S02]  /*8270*/  LDC.64 R24, c[0x0][0x640] ;  /* 0x00019000ff187b82 */ /* 0x000e640000000a00 */
[----:B------:R-:W-:-:S02]  /*8280*/  IMAD.X R11, RZ, RZ, ~R6, P0 ;  /* 0x000000ffff0b7224 */ /* 0x000fc400000e0e06 */
[----:B------:R-:W2:Y:S01]  /*8290*/  F2I.U32.TRUNC.NTZ R13, R13 ;  /* 0x0000000d000d7305 */ /* 0x000ea2000020f000 */
[----:B------:R-:W-:-:S03]  /*82a0*/  IMAD.WIDE.U32 R6, R9, R20, R2 ;  /* 0x0000001409067225 */ /* 0x000fc600078e0002 */
[----:B------:R-:W3:Y:S01]  /*82b0*/  LDC R15, c[0x0][0x144] ;  /* 0x00005100ff0f7b82 */ /* 0x000ee20000000800 */
[----:B------:R-:W-:-:S04]  /*82c0*/  IMAD R12, R11, R20, RZ ;  /* 0x000000140b0c7224 */ /* 0x000fc800078e02ff */
[----:B------:R-:W-:Y:S02]  /*82d0*/  IMAD R9, R9, R21, R12 ;  /* 0x0000001509097224 */ /* 0x000fe400078e020c */
[----:B------:R-:W-:Y:S01]  /*82e0*/  IMAD.MOV.U32 R12, RZ, RZ, -0x1 ;  /* 0xffffffffff0c7424 */ /* 0x000fe200078e00ff */
[----:B------:R-:W4:Y:S01]  /*82f0*/  LDC R18, c[0x0][0x608] ;  /* 0x00018200ff127b82 */ /* 0x000f220000000800 */
[----:B------:R-:W-:Y:S01]  /*8300*/  IMAD.IADD R7, R7, 0x1, R9 ;  /* 0x0000000107077824 */ /* 0x000fe200078e0209 */
[----:B------:R-:W-:-:S04]  /*8310*/  I2FP.F32.U32 R9, R10 ;  /* 0x0000000a00097245 */ /* 0x000fc80000201000 */
[-C--:B0-----:R-:W-:Y:S01]  /*8320*/  SHF.R.U64 R14, R6, R22.reuse, R7 ;  /* 0x00000016060e7219 */ /* 0x081fe20000001207 */
[----:B--2---:R-:W-:Y:S01]  /*8330*/  IMAD.MOV R6, RZ, RZ, -R13 ;  /* 0x000000ffff067224 */ /* 0x004fe200078e0a0d */
[----:B------:R-:W0:Y:S01]  /*8340*/  LDC R11, c[0x0][0x658] ;  /* 0x00019600ff0b7b82 */ /* 0x000e220000000800 */
[----:B-1----:R-:W-:Y:S01]  /*8350*/  ISETP.NE.U32.AND P0, PT, R24, RZ, PT ;  /* 0x000000ff1800720c */ /* 0x002fe20003f05070 */
[----:B------:R-:W-:Y:S01]  /*8360*/  FMUL R9, R9, UR4 ;  /* 0x0000000409097c20 */ /* 0x000fe20008400000 */
[----:B------:R-:W-:Y:S02]  /*8370*/  SHF.R.U32.HI R7, RZ, R22, R7 ;  /* 0x00000016ff077219 */ /* 0x000fe40000011607 */
[----:B------:R-:W-:-:S03]  /*8380*/  ISETP.NE.AND.EX P0, PT, R25, RZ, PT, P0 ;  /* 0x000000ff1900720c */ /* 0x000fc60003f05300 */
[----:B------:R-:W1:Y:S01]  /*8390*/  LDC R21, c[0x0][0x148] ;  /* 0x00005200ff157b82 */ /* 0x000e620000000800 */
[----:B---3--:R-:W-:Y:S02]  /*83a0*/  IMAD R22, R15, R6, R8 ;  /* 0x000000060f167224 */ /* 0x008fe400078e0208 */
[----:B------:R-:W-:-:S05]  /*83b0*/  IMAD.MOV.U32 R8, RZ, RZ, 0x1 ;  /* 0x00000001ff087424 */ /* 0x000fca00078e00ff */
[----:B------:R-:W2:Y:S01]  /*83c0*/  LDC R20, c[0x0][0x600] ;  /* 0x00018000ff147b82 */ /* 0x000ea20000000800 */
[-CC-:B----4-:R-:W-:Y:S02]  /*83d0*/  SHF.R.U64 R17, R14, R18.reuse, R7.reuse ;  /* 0x000000120e117219 */ /* 0x190fe40000001207 */
[----:B------:R-:W-:Y:S02]  /*83e0*/  SHF.R.U32.HI R6, RZ, R18, R7 ;  /* 0x00000012ff067219 */ /* 0x000fe40000011607 */
[----:B------:R3:W4:Y:S03]  /*83f0*/  F2I.U32.TRUNC.NTZ R18, R9 ;  /* 0x0000000900127305 */ /* 0x000726000020f000 */
[----:B------:R-:W1:Y:S01]  /*8400*/  LDC R23, c[0x0][0x648] ;  /* 0x00019200ff177b82 */ /* 0x000e620000000800 */
[-C--:B0-----:R-:W-:Y:S02]  /*8410*/  SHF.R.U64 R19, R17, R11.reuse, R6 ;  /* 0x0000000b11137219 */ /* 0x081fe40000001206 */
[----:B------:R-:W-:-:S02]  /*8420*/  SHF.L.U32 R12, R12, R11, RZ ;  /* 0x0000000b0c0c7219 */ /* 0x000fc400000006ff */
[-C--:B------:R-:W-:Y:S01]  /*8430*/  SHF.R.U32.HI R7, RZ, R11.reuse, R6 ;  /* 0x0000000bff077219 */ /* 0x080fe20000011606 */
[----:B------:R-:W-:Y:S01]  /*8440*/  IMAD.MOV.U32 R6, RZ, RZ, R19 ;  /* 0x000000ffff067224 */ /* 0x000fe200078e0013 */
[----:B------:R-:W-:Y:S01]  /*8450*/  SHF.L.U32 R27, R8, R11, RZ ;  /* 0x0000000b081b7219 */ /* 0x000fe200000006ff */
[----:B------:R-:W0:Y:S01]  /*8460*/  LDC R26, c[0x0][0x638] ;  /* 0x00018e00ff1a7b82 */ /* 0x000e220000000800 */
[----:B------:R-:W-:-:S07]  /*8470*/  LOP3.LUT R28, RZ, R12, RZ, 0x33, !PT ;  /* 0x0000000cff1c7212 */ /* 0x000fce00078e33ff */
[----:B------:R-:W0:Y:S01]  /*8480*/  LDC R29, c[0x0][0x610] ;  /* 0x00018400ff1d7b82 */ /* 0x000e220000000800 */
[----:B---34-:R-:W-:Y:S05]  /*8490*/  @!P0 BRA `(.L_x_168) ;  /* 0x0000000000288947 */ /* 0x018fea0003800000 */
        /* <DEDUP_REMOVED lines=10> */
.L_x_168:
[----:B-1----:R-:W-:Y:S01]  /*8540*/  SHF.R.U64 R7, R6, R23, R7 ;  /* 0x0000001706077219 */ /* 0x002fe20000001207 */
[----:B--2---:R-:W-:Y:S01]  /*8550*/  VIADD R9, R20, 0xffffffff ;  /* 0xffffffff14097836 */ /* 0x004fe20000000000 */
[----:B------:R-:W-:Y:S01]  /*8560*/  LOP3.LUT R6, R17, R28, RZ, 0xc0, !PT ;  /* 0x0000001c11067212 */ /* 0x000fe200078ec0ff */
[----:B------:R-:W-:Y:S02]  /*8570*/  IMAD.MOV R18, RZ, RZ, -R18 ;  /* 0x000000ffff127224 */ /* 0x000fe400078e0a12 */
[----:B------:R-:W-:Y:S02]  /*8580*/  IMAD.MOV R8, RZ, RZ, -R7 ;  /* 0x000000ffff087224 */ /* 0x000fe400078e0a07 */
[----:B------:R-:W-:Y:S01]  /*8590*/  IMAD R11, R27, R7, R6 ;  /* 0x000000071b0b7224 */ /* 0x000fe200078e0206 */
[----:B------:R-:W-:Y:S01]  /*85a0*/  LOP3.LUT R7, R14, R9, RZ, 0xc0, !PT ;  /* 0x000000090e077212 */ /* 0x000fe200078ec0ff */
[----:B------:R-:W-:Y:S02]  /*85b0*/  @P3 IMAD R22, R21, R18, R10 ;  /* 0x0000001215163224 */ /* 0x000fe400078e020a */
[----:B0-----:R-:W-:-:S02]  /*85c0*/  IMAD R6, R8, R26, R19 ;  /* 0x0000001a08067224 */ /* 0x001fc400078e0213 */
[----:B------:R-:W-:Y:S02]  /*85d0*/  IMAD R11, R11, R29, R22 ;  /* 0x0000001d0b0b7224 */ /* 0x000fe400078e0216 */
[----:B------:R-:W-:Y:S02]  /*85e0*/  IMAD R6, R6, R20, R7 ;  /* 0x0000001406067224 */ /* 0x000fe400078e0207 */
[----:B------:R-:W-:-:S03]  /*85f0*/  IMAD.MOV.U32 R8, RZ, RZ, 0x1 ;  /* 0x00000001ff087424 */ /* 0x000fc600078e00ff */
[----:B------:R-:W-:Y:S02]  /*8600*/  SEL R14, R6, R11, !P3 ;  /* 0x0000000b060e7207 */ /* 0x000fe40005800000 */
[----:B------:R-:W-:Y:S01]  /*8610*/  SEL R11, R11, R6, !P3 ;  /* 0x000000060b0b7207 */ /* 0x000fe20005800000 */
[----:B------:R-:W-:Y:S01]  /*8620*/  IMAD.MOV.U32 R6, RZ, RZ, R16 ;  /* 0x000000ffff067224 */ /* 0x000fe200078e0010 */
[----:B------:R-:W-:-:S07]  /*8630*/  PRMT R7, R8, 0x7610, R7 ;  /* 0x0000761008077816 */ /* 0x000fce0000000007 */
.L_x_166:
[----:B------:R-:W-:-:S08]  /*8640*/  NOP ;  /* 0x0000000000007918 */ /* 0x000fd00000000000 */
[----:B------:R-:W0:-:S00]  /*8650*/  USETMAXREG.DEALLOC.CTAPOOL 0x28 ;  /* 0x00000028000079c8 */ /* 0x000e0000080e0500 */
[----:B0-----:R-:W-:-:S13]  /*8660*/  ISETP.NE.AND P0, PT, R5, RZ, PT ;  /* 0x000000ff0500720c */ /* 0x001fda0003f05270 */
[----:B------:R-:W-:Y:S05]  /*8670*/  @P0 EXIT ;  /* 0x000000000000094d */ /* 0x000fea0003800000 */
[----:B------:R-:W-:Y:S01]  /*8680*/  LOP3.LUT P0, RZ, R7, 0xff, RZ, 0xc0, !PT ;  /* 0x000000ff07ff7812 */ /* 0x000fe2000780c0ff */
[----:B------:R-:W-:Y:S02]  /*8690*/  IMAD.MOV.U32 R5, RZ, RZ, 0x1 ;  /* 0x00000001ff057424 */ /* 0x000fe400078e00ff */
[----:B------:R-:W-:-:S10]  /*86a0*/  IMAD.MOV.U32 R13, RZ, RZ, RZ ;  /* 0x000000ffff0d7224 */ /* 0x000fd400078e00ff */
[----:B------:R-:W-:Y:S05]  /*86b0*/  @!P0 BRA `(.L_x_169) ;  /* 0x0000000c00308947 */ /* 0x000fea0003800000 */
[----:B------:R-:W0:Y:S01]  /*86c0*/  LDC R5, c[0x0][0x28c] ;  /* 0x0000a300ff057b82 */ /* 0x000e220000000800 */
[----:B------:R-:W-:Y:S01]  /*86d0*/  ULDC UR5, c[0x0][0x600] ;  /* 0x0001800000057ab9 */ /* 0x000fe20000000800 */
[----:B------:R-:W-:Y:S01]  /*86e0*/  ULDC UR4, c[0x0][0xc] ;  /* 0x0000030000047ab9 */ /* 0x000fe20000000800 */
[----:B------:R-:W-:Y:S01]  /*86f0*/  UIADD3 UR16, UR5, -0x1, URZ ;  /* 0xffffffff05107890 */ /* 0x000fe2000fffe03f */
[C---:B------:R-:W-:Y:S01]  /*8700*/  LOP3.LUT P2, RZ, R0.reuse, 0x7f, RZ, 0xc0, !PT ;  /* 0x0000007f00ff7812 */ /* 0x040fe2000784c0ff */
[----:B------:R-:W-:Y:S01]  /*8710*/  ULDC UR6, c[0x0][0x658] ;  /* 0x0001960000067ab9 */ /* 0x000fe20000000800 */
[----:B------:R-:W-:Y:S01]  /*8720*/  ULDC UR5, c[0x0][0x10] ;  /* 0x0000040000057ab9 */ /* 0x000fe20000000800 */
[----:B------:R-:W-:Y:S01]  /*8730*/  UMOV UR7, 0xffffffff ;  /* 0xffffffff00077882 */ /* 0x000fe20000000000 */
[----:B------:R-:W-:Y:S01]  /*8740*/  UMOV UR8, 0x1 ;  /* 0x0000000100087882 */ /* 0x000fe20000000000 */
[----:B------:R-:W-:Y:S01]  /*8750*/  UIMAD.WIDE.U32 UR4, UR4, UR5, URZ ;  /* 0x00000005040472a5 */ /* 0x000fe2000f8e003f */
[----:B------:R-:W-:Y:S01]  /*8760*/  LOP3.LUT P0, RZ, R0, 0x1f, RZ, 0xc0, !PT ;  /* 0x0000001f00ff7812 */ /* 0x000fe2000780c0ff */
[----:B------:R-:W-:Y:S01]  /*8770*/  USHF.L.U32 UR7, UR7, UR6, URZ ;  /* 0x0000000607077299 */ /* 0x000fe2000800063f */
[----:B------:R-:W-:Y:S01]  /*8780*/  BSSY B0, `(.L_x_169) ;  /* 0x00000bf000007945 */ /* 0x000fe20003800000 */
[----:B------:R-:W-:Y:S01]  /*8790*/  USHF.L.U32 UR18, UR8, UR6, URZ ;  /* 0x0000000608127299 */ /* 0x000fe2000800063f */
[----:B------:R-:W-:Y:S01]  /*87a0*/  IMAD.MOV.U32 R15, RZ, RZ, 0x1 ;  /* 0x00000001ff0f7424 */ /* 0x000fe200078e00ff */
[----:B------:R-:W-:Y:S01]  /*87b0*/  LOP3.LUT R16, R4, 0x2, RZ, 0xfc, !PT ;  /* 0x0000000204107812 */ /* 0x000fe200078efcff */
[----:B------:R-:W-:Y:S01]  /*87c0*/  ULDC UR6, c[0x0][0x14] ;  /* 0x0000050000067ab9 */ /* 0x000fe20000000800 */
[----:B------:R-:W-:Y:S01]  /*87d0*/  PLOP3.LUT P0, PT, P0, P2, PT, 0x8a, 0x0 ;  /* 0x000000000000781c */ /* 0x000fe20000705172 */
[----:B------:R-:W-:Y:S01]  /*87e0*/  UIMAD.WIDE.U32 UR20, UR4, UR6, URZ ;  /* 0x00000006041472a5 */ /* 0x000fe2000f8e003f */
[----:B------:R-:W-:Y:S01]  /*87f0*/  IMAD.MOV.U32 R13, RZ, RZ, RZ ;  /* 0x000000ffff0d7224 */ /* 0x000fe200078e00ff */
[----:B------:R-:W-:-:S02]  /*8800*/  UIMAD UR13, UR5, UR6, URZ ;  /* 0x00000006050d72a4 */ /* 0x000fc4000f8e023f */
[----:B------:R-:W-:Y:S01]  /*8810*/  ULOP3.LUT UR17, URZ, UR7, URZ, 0x33, !UPT ;  /* 0x000000073f117292 */ /* 0x000fe2000f8e333f */
[----:B0-----:R-:W-:Y:S01]  /*8820*/  VIADD R5, R5, 0x7f ;  /* 0x0000007f05057836 */ /* 0x001fe20000000000 */
[----:B------:R-:W-:Y:S01]  /*8830*/  UIADD3 UR13, UR21, UR13, URZ ;  /* 0x0000000d150d7290 */ /* 0x000fe2000fffe03f */
[----:B------:R-:W-:-:S03]  /*8840*/  ULDC.64 UR22, c[0x0][0x198] ;  /* 0x0000660000167ab9 */ /* 0x000fc60000000a00 */
[----:B------:R-:W-:-:S04]  /*8850*/  SHF.R.S32.HI R8, RZ, 0x1f, R5 ;  /* 0x0000001fff087819 */ /* 0x000fc80000011405 */
[----:B------:R-:W-:Y:S01]  /*8860*/  LEA.HI R8, R8, R5, RZ, 0x7 ;  /* 0x0000000508087211 */ /* 0x000fe200078f38ff */
[----:B------:R-:W-:-:S03]  /*8870*/  IMAD.MOV.U32 R5, RZ, RZ, 0x1 ;  /* 0x00000001ff057424 */ /* 0x000fc600078e00ff */
[----:B------:R-:W-:-:S05]  /*8880*/  SHF.R.S32.HI R12, RZ, 0x7, R8 ;  /* 0x00000007ff0c7819 */ /* 0x000fca0000011408 */
[----:B------:R-:W-:-:S07]  /*8890*/  VIADD R0, R12, 0x1 ;  /* 0x000000010c007836 */ /* 0x000fce0000000000 */
.L_x_181:
[----:B------:R-:W-:-:S03]  /*88a0*/  UMOV UR4, 0xffffffff ;  /* 0xffffffff00047882 */ /* 0x000fc60000000000 */
[----:B------:R-:W-:Y:S05]  /*88b0*/  BRA.DIV UR4, `(.L_x_170) ;  /* 0x0000000e04c47947 */ /* 0x000fea000b800000 */
[----:B------:R-:W-:-:S13]  /*88c0*/  ELECT P1, URZ, PT ;  /* 0x00000000003f782f */ /* 0x000fda0003820000 */
.L_x_193:
[----:B------:R-:W0:Y:S01]  /*88d0*/  LDC R7, c[0x0][0x28c] ;  /* 0x0000a300ff077b82 */ /* 0x000e220000000800 */
[----:B------:R-:W-:Y:S01]  /*88e0*/  BSSY B1, `(.L_x_171) ;  /* 0x0000037000017945 */ /* 0x000fe20003800000 */
[----:B0-----:R-:W-:-:S13]  /*88f0*/  ISETP.LT.OR P1, PT, R7, 0x1, !P1 ;  /* 0x000000010700780c */ /* 0x001fda0004f21670 */
[----:B------:R-:W-:Y:S05]  /*8900*/  @P1 BRA `(.L_x_172) ;  /* 0x0000000000d01947 */ /* 0x000fea0003800000 */
[----:B------:R-:W-:Y:S02]  /*8910*/  IMAD.SHL.U32 R14, R14, 0x40, RZ ;  /* 0x000000400e0e7824 */ /* 0x000fe400078e00ff */
[----:B------:R-:W-:Y:S02]  /*8920*/  IMAD.SHL.U32 R17, R11, 0x100, RZ ;  /* 0x000001000b117824 */ /* 0x000fe400078e00ff */
[----:B------:R-:W-:Y:S02]  /*8930*/  IMAD.MOV.U32 R20, RZ, RZ, RZ ;  /* 0x000000ffff147224 */ /* 0x000fe400078e00ff */
[----:B------:R-:W-:Y:S02]  /*8940*/  IMAD.MOV.U32 R7, RZ, RZ, R0 ;  /* 0x000000ffff077224 */ /* 0x000fe400078e0000 */
[----:B------:R-:W-:Y:S02]  /*8950*/  IMAD.MOV.U32 R8, RZ, RZ, R5 ;  /* 0x000000ffff087224 */ /* 0x000fe400078e0005 */
[----:B------:R-:W-:-:S07]  /*8960*/  IMAD.MOV.U32 R9, RZ, RZ, R13 ;  /* 0x000000ffff097224 */ /* 0x000fce00078e000d */
.L_x_176:
[----:B------:R-:W0:Y:S01]  /*8970*/  S2R R11, SR_CgaCtaId ;  /* 0x00000000000b7919 */ /* 0x000e220000008800 */
[----:B------:R-:W-:-:S04]  /*8980*/  MOV R10, 0x400 ;  /* 0x00000400000a7802 */ /* 0x000fc80000000f00 */
[----:B0-----:R-:W-:Y:S02]  /*8990*/  LEA R18, R11, R10, 0x18 ;  /* 0x0000000a0b127211 */ /* 0x001fe400078ec0ff */
[----:B------:R-:W-:Y:S01]  /*89a0*/  SHF.L.U32 R10, R8, 0x1f, RZ ;  /* 0x0000001f080a7819 */ /* 0x000fe200000006ff */
[----:B------:R-:W0:Y:S02]  /*89b0*/  @!P2 LDC R11, c[0x0][0x500] ;  /* 0x00014000ff0bab82 */ /* 0x000e240000000800 */
[----:B------:R-:W-:-:S04]  /*89c0*/  IMAD R19, R9, 0x8, R18 ;  /* 0x0000000809137824 */ /* 0x000fc800078e0212 */
[----:B------:R-:W1:Y:S02]  /*89d0*/  SYNCS.PHASECHK.TRANS64.TRYWAIT P1, [R19+URZ+0x28], R10 ;  /* 0x0000280a130075a7 */ /* 0x000e64000802017f */
[----:B-1----:R-:W-:Y:S05]  /*89e0*/  @!P1 BRA `(.L_x_173) ;  /* 0x0000000c00989947 */ /* 0x002fea0003800000 */
.L_x_194:
[----:B-1----:R-:W-:Y:S01]  /*89f0*/  PRMT R10, R16, 0x9910, RZ ;  /* 0x00009910100a7816 */ /* 0x002fe200000000ff */
[----:B0-----:R0:W-:Y:S03]  /*8a00*/  @!P2 SYNCS.ARRIVE.TRANS64 RZ, [R19+URZ], R11 ;  /* 0x0000000b13ffa9a7 */ /* 0x0011e6000800003f */
[----:B------:R-:W-:-:S13]  /*8a10*/  ISETP.NE.AND P1, PT, R10, 0x2, PT ;  /* 0x000000020a00780c */ /* 0x000fda0003f25270 */
[----:B0-----:R-:W-:Y:S05]  /*8a20*/  @P1 BRA `(.L_x_174) ;  /* 0x0000000000041947 */ /* 0x001fea0003800000 */
[----:B------:R-:W-:Y:S01]  /*8a30*/  BPT.TRAP 0x1 ;  /* 0x000000040000795c */ /* 0x000fe20000300000 */
.L_x_174:
[----:B------:R-:W-:Y:S05]  /*8a40*/  @P0 BRA `(.L_x_175) ;  /* 0x0000000000040947 */ /* 0x000fea0003800000 */
[----:B------:R-:W-:Y:S01]  /*8a50*/  BPT.TRAP 0x1 ;  /* 0x000000040000795c */ /* 0x000fe20000300000 */
.L_x_175:
[--C-:B------:R-:W-:Y:S01]  /*8a60*/  IMAD R10, R9, 0x8000, R18.reuse ;  /* 0x00008000090a7824 */ /* 0x100fe200078e0212 */
[----:B------:R-:W-:Y:S01]  /*8a70*/  R2UR UR9, R19 ;  /* 0x00000000130972ca */ /* 0x000fe200000e0000 */
[----:B------:R-:W-:Y:S01]  /*8a80*/  IMAD R18, R9, 0x2000, R18 ;  /* 0x0000200009127824 */ /* 0x000fe200078e0212 */
[----:B------:R-:W-:Y:S01]  /*8a90*/  UIADD3 UR4, UP0, UR22, 0xf0, URZ ;  /* 0x000000f016047890 */ /* 0x000fe2000ff1e03f */
[----:B------:R-:W-:Y:S01]  /*8aa0*/  VIADD R7, R7, 0xffffffff ;  /* 0xffffffff07077836 */ /* 0x000fe20000000000 */
[----:B------:R-:W-:Y:S01]  /*8ab0*/  R2UR UR5, R10 ;  /* 0x000000000a0572ca */ /* 0x000fe200000e0000 */
[----:B------:R-:W-:Y:S01]  /*8ac0*/  UIADD3 UR24, UP1, UR22, 0x1f0, URZ ;  /* 0x000001f016187890 */ /* 0x000fe2000ff3e03f */
[----:B------:R-:W-:Y:S01]  /*8ad0*/  R2UR UR8, R18 ;  /* 0x00000000120872ca */ /* 0x000fe200000e0000 */
[----:B------:R-:W-:Y:S01]  /*8ae0*/  VIADD R9, R9, 0x1 ;  /* 0x0000000109097836 */ /* 0x000fe20000000000 */
[----:B------:R-:W-:Y:S01]  /*8af0*/  R2UR UR11, R17 ;  /* 0x00000000110b72ca */ /* 0x000fe200000e0000 */
[----:B------:R-:W-:Y:S01]  /*8b00*/  UIADD3.X UR25, URZ, UR23, URZ, UP1, !UPT ;  /* 0x000000173f197290 */ /* 0x000fe20008ffe43f */
[----:B------:R-:W-:Y:S01]  /*8b10*/  R2UR UR10, R20 ;  /* 0x00000000140a72ca */ /* 0x000fe200000e0000 */
[----:B------:R-:W-:Y:S01]  /*8b20*/  UMOV UR6, 0x0 ;  /* 0x0000000000067882 */ /* 0x000fe20000000000 */
[----:B------:R-:W-:Y:S01]  /*8b30*/  R2UR UR12, R6 ;  /* 0x00000000060c72ca */ /* 0x000fe200000e0000 */
[----:B------:R-:W-:Y:S01]  /*8b40*/  UMOV UR7, 0x10000000 ;  /* 0x1000000000077882 */ /* 0x000fe20000000000 */
[----:B------:R-:W-:Y:S01]  /*8b50*/  R2UR UR19, R14 ;  /* 0x000000000e1372ca */ /* 0x000fe200000e0000 */
[----:B------:R-:W-:Y:S01]  /*8b60*/  VIADD R20, R20, 0x80 ;  /* 0x0000008014147836 */ /* 0x000fe20000000000 */
[----:B------:R-:W-:Y:S01]  /*8b70*/  ISETP.GT.AND P4, PT, R7, 0x1, PT ;  /* 0x000000010700780c */ /* 0x000fe20003f84270 */
[----:B------:R-:W-:Y:S01]  /*8b80*/  UIADD3 UR14, UR5, 0x100, URZ ;  /* 0x00000100050e7890 */ /* 0x000fe2000fffe03f */
[----:B------:R-:W-:Y:S01]  /*8b90*/  ISETP.NE.AND P1, PT, R9, 0x5, PT ;  /* 0x000000050900780c */ /* 0x000fe20003f25270 */
[----:B------:R-:W-:-:S02]  /*8ba0*/  UIADD3.X UR5, URZ, UR23, URZ, UP0, !UPT ;  /* 0x000000173f057290 */ /* 0x000fc400087fe43f */
[----:B------:R-:W-:Y:S01]  /*8bb0*/  UIADD3 UR15, UR8, 0x28100, URZ ;  /* 0x00028100080f7890 */ /* 0x000fe2000fffe03f */
[----:B------:R-:W-:Y:S02]  /*8bc0*/  SEL R11, RZ, 0x1, P1 ;  /* 0x00000001ff0b7807 */ /* 0x000fe40000800000 */
[----:B------:R-:W-:Y:S01]  /*8bd0*/  UMOV UR8, UR14 ;  /* 0x0000000e00087c82 */ /* 0x000fe20008000000 */
[----:B------:R-:W-:Y:S02]  /*8be0*/  SEL R9, R9, RZ, P1 ;  /* 0x000000ff09097207 */ /* 0x000fe40000800000 */
[----:B------:R-:W-:Y:S01]  /*8bf0*/  LOP3.LUT R8, R8, R11, RZ, 0x3c, !PT ;  /* 0x0000000b08087212 */ /* 0x000fe200078e3cff */
[----:B------:R0:W-:Y:S02]  /*8c00*/  UTMALDG.3D [UR8], [UR4], desc[UR6] ;  /* 0x00000608040075b4 */ /* 0x0001e40008011000 */
[----:B0-----:R-:W-:Y:S01]  /*8c10*/  UMOV UR8, UR15 ;  /* 0x0000000f00087c82 */ /* 0x001fe20008000000 */
[----:B------:R-:W-:-:S02]  /*8c20*/  UMOV UR11, UR19 ;  /* 0x00000013000b7c82 */ /* 0x000fc40008000000 */
[----:B------:R0:W-:Y:S02]  /*8c30*/  UTMALDG.3D [UR8], [UR24], desc[UR6] ;  /* 0x00000608180075b4 */ /* 0x0001e40008011000 */
[----:B0-----:R-:W-:Y:S05]  /*8c40*/  @P4 BRA `(.L_x_176) ;  /* 0xfffffffc00484947 */ /* 0x001fea000383ffff */
.L_x_172:
[----:B------:R-:W-:Y:S05]  /*8c50*/  BSYNC B1 ;  /* 0x0000000000017941 */ /* 0x000fea0003800000 */
.L_x_171:
[----:B------:R-:W-:Y:S01]  /*8c60*/  LOP3.LUT P4, RZ, R15, 0xff, RZ, 0xc0, !PT ;  /* 0x000000ff0fff7812 */ /* 0x000fe2000788c0ff */
[----:B------:R-:W-:Y:S01]  /*8c70*/  IMAD.IADD R13, R12, 0x1, R13 ;  /* 0x000000010c0d7824 */ /* 0x000fe200078e020d */
[----:B------:R-:W-:Y:S01]  /*8c80*/  IADD3 R2, P5, R2, UR20, RZ ;  /* 0x0000001402027c10 */ /* 0x000fe2000ffbe0ff */
[----:B------:R-:W-:Y:S01]  /*8c90*/  ULDC.64 UR4, c[0x0][0x650] ;  /* 0x0001940000047ab9 */ /* 0x000fe20000000a00 */
[----:B------:R-:W-:Y:S01]  /*8ca0*/  BSSY B1, `(.L_x_177) ;  /* 0x000006a000017945 */ /* 0x000fe20003800000 */
[----:B------:R-:W-:Y:S01]  /*8cb0*/  IMAD.MOV.U32 R11, RZ, RZ, -0x1 ;  /* 0xffffffffff0b7424 */ /* 0x000fe200078e00ff */
[----:B------:R-:W-:Y:S01]  /*8cc0*/  ISETP.GT.U32.AND P1, PT, R13, 0x4, PT ;  /* 0x000000040d00780c */ /* 0x000fe20003f24070 */
[----:B------:R-:W-:Y:S01]  /*8cd0*/  IMAD.MOV.U32 R14, RZ, RZ, -0x1 ;  /* 0xffffffffff0e7424 */ /* 0x000fe200078e00ff */
[----:B------:R-:W-:Y:S02]  /*8ce0*/  IADD3.X R3, R3, UR13, RZ, P5, !PT ;  /* 0x0000000d03037c10 */ /* 0x000fe4000affe4ff */
[----:B------:R-:W-:-:S02]  /*8cf0*/  ISETP.LT.U32.AND P1, PT, R12, 0x5, P1 ;  /* 0x000000050c00780c */ /* 0x000fc40000f21070 */
[----:B------:R-:W-:Y:S01]  /*8d00*/  PRMT R15, RZ, 0x7610, R15 ;  /* 0x00007610ff0f7816 */ /* 0x000fe2000000000f */
[----:B------:R-:W0:Y:S01]  /*8d10*/  @P4 S2R R7, SR_CgaCtaId ;  /* 0x0000000000074919 */ /* 0x000e220000008800 */
[----:B------:R-:W-:-:S04]  /*8d20*/  @P4 MOV R6, 0x400 ;  /* 0x0000040000064802 */ /* 0x000fc80000000f00 */
[----:B0-----:R-:W-:Y:S01]  /*8d30*/  @P4 LEA R8, R7, R6, 0x18 ;  /* 0x0000000607084211 */ /* 0x001fe200078ec0ff */
[----:B------:R-:W-:Y:S01]  /*8d40*/  IMAD.WIDE.U32 R6, R13, -0x33333333, RZ ;  /* 0xcccccccd0d067825 */ /* 0x000fe200078e00ff */
[----:B------:R-:W-:Y:S02]  /*8d50*/  SEL R6, RZ, 0x1, !P1 ;  /* 0x00000001ff067807 */ /* 0x000fe40004800000 */
[----:B------:R-:W-:Y:S01]  /*8d60*/  ISETP.GE.U32.AND P1, PT, R2, UR4, PT ;  /* 0x0000000402007c0c */ /* 0x000fe2000bf26070 */
[----:B------:R0:W-:Y:S01]  /*8d70*/  @P4 SYNCS.ARRIVE.TRANS64.A1T0 RZ, [R8+URZ+0x68], RZ ;  /* 0x000068ff08ff49a7 */ /* 0x0001e2000810003f */
[----:B------:R-:W-:Y:S02]  /*8d80*/  ISETP.GE.U32.AND P4, PT, R12, 0x5, PT ;  /* 0x000000050c00780c */ /* 0x000fe40003f86070 */
[----:B------:R-:W-:Y:S02]  /*8d90*/  ISETP.GE.U32.AND.EX P1, PT, R3, UR5, PT, P1 ;  /* 0x0000000503007c0c */ /* 0x000fe4000bf26110 */
[----:B------:R-:W-:Y:S01]  /*8da0*/  LOP3.LUT R5, R5, R6, RZ, 0x3c, !PT ;  /* 0x0000000605057212 */ /* 0x000fe200078e3cff */
[----:B------:R-:W-:Y:S01]  /*8db0*/  IMAD.MOV.U32 R6, RZ, RZ, -0x1 ;  /* 0xffffffffff067424 */ /* 0x000fe200078e00ff */
[----:B0-----:R-:W-:-:S02]  /*8dc0*/  SHF.R.U32.HI R8, RZ, 0x2, R7 ;  /* 0x00000002ff087819 */ /* 0x001fc40000011607 */
[----:B------:R-:W-:-:S03]  /*8dd0*/  PRMT R7, RZ, 0x7610, R7 ;  /* 0x00007610ff077816 */ /* 0x000fc60000000007 */
[----:B------:R-:W-:Y:S02]  /*8de0*/  IMAD R13, R8, -0x5, R13 ;  /* 0xfffffffb080d7824 */ /* 0x000fe400078e020d */
[----:B------:R-:W-:Y:S02]  /*8df0*/  @P4 LOP3.LUT R5, R5, 0x1, R8, 0x78, !PT ;  /* 0x0000000105054812 */ /* 0x000fe400078e7808 */
[----:B------:R-:W-:Y:S05]  /*8e00*/  @P1 BRA `(.L_x_178) ;  /* 0x00000004004c1947 */ /* 0x000fea0003800000 */
[----:B------:R-:W-:Y:S01]  /*8e10*/  ULDC.64 UR4, c[0x0][0x628] ;  /* 0x00018a0000047ab9 */ /* 0x000fe20000000a00 */
[----:B------:R-:W0:Y:S01]  /*8e20*/  S2R R17, SR_CTAID.X ;  /* 0x0000000000117919 */ /* 0x000e220000002500 */
[----:B------:R-:W-:Y:S01]  /*8e30*/  ISETP.NE.U32.AND P1, PT, RZ, UR4, PT ;  /* 0x00000004ff007c0c */ /* 0x000fe2000bf25070 */
[----:B------:R-:W-:Y:S01]  /*8e40*/  ULDC UR7, c[0x0][0x630] ;  /* 0x00018c0000077ab9 */ /* 0x000fe20000000800 */
[----:B------:R-:W-:Y:S01]  /*8e50*/  IMAD.MOV.U32 R6, RZ, RZ, R2 ;  /* 0x000000ffff067224 */ /* 0x000fe200078e0002 */
[----:B------:R-:W1:Y:S01]  /*8e60*/  S2R R14, SR_CTAID.Y ;  /* 0x00000000000e7919 */ /* 0x000e620000002600 */
[----:B------:R-:W-:Y:S01]  /*8e70*/  ISETP.NE.AND.EX P1, PT, RZ, UR5, PT, P1 ;  /* 0x00000005ff007c0c */ /* 0x000fe2000bf25310 */
[----:B------:R-:W-:-:S12]  /*8e80*/  IMAD.MOV.U32 R7, RZ, RZ, R3 ;  /* 0x000000ffff077224 */ /* 0x000fd800078e0003 */
[----:B------:R-:W-:Y:S05]  /*8e90*/  @!P1 BRA `(.L_x_179) ;  /* 0x0000000000289947 */ /* 0x000fea0003800000 */
[----:B------:R-:W-:Y:S02]  /*8ea0*/  ULDC UR6, c[0x0][0x634] ;  /* 0x00018d0000067ab9 */ /* 0x000fe40000000800 */
[----:B------:R-:W-:-:S05]  /*8eb0*/  IADD3 R11, P1, R2, UR6, RZ ;  /* 0x00000006020b7c10 */ /* 0x000fca000ff3e0ff */
[----:B------:R-:W-:-:S04]  /*8ec0*/  IMAD.X R19, RZ, RZ, R3, P1 ;  /* 0x000000ffff137224 */ /* 0x000fc800008e0603 */
[----:B------:R-:W-:-:S04]  /*8ed0*/  IMAD.WIDE.U32 R8, R19, UR4, RZ ;  /* 0x0000000413087c25 */ /* 0x000fc8000f8e00ff */
[----:B------:R-:W-:-:S04]  /*8ee0*/  IMAD.WIDE.U32 R8, P1, R11, UR5, R8 ;  /* 0x000000050b087c25 */ /* 0x000fc8000f820008 */
[----:B------:R-:W-:-:S04]  /*8ef0*/  IMAD.WIDE.U32 R10, R11, UR4, RZ ;  /* 0x000000040b0a7c25 */ /* 0x000fc8000f8e00ff */
[----:B------:R-:W-:Y:S01]  /*8f00*/  IMAD.X R7, RZ, RZ, RZ, P1 ;  /* 0x000000ffff077224 */ /* 0x000fe200008e06ff */
[----:B------:R-:W-:Y:S01]  /*8f10*/  IADD3 RZ, P1, R11, R8, RZ ;  /* 0x000000080bff7210 */ /* 0x000fe20007f3e0ff */
[----:B------:R-:W-:-:S04]  /*8f20*/  IMAD.MOV.U32 R6, RZ, RZ, R9 ;  /* 0x000000ffff067224 */ /* 0x000fc800078e0009 */
[----:B------:R-:W-:-:S08]  /*8f30*/  IMAD.WIDE.U32.X R6, R19, UR5, R6, P1 ;  /* 0x0000000513067c25 */ /* 0x000fd000088e0406 */
.L_x_179:
[--C-:B------:R-:W-:Y:S01]  /*8f40*/  SHF.R.U64 R10, R6, UR7, R7.reuse ;  /* 0x00000007060a7c19 */ /* 0x100fe20008001207 */
[----:B------:R-:W-:Y:S01]  /*8f50*/  ULDC.64 UR4, c[0x0][0x620] ;  /* 0x0001880000047ab9 */ /* 0x000fe20000000a00 */
[----:B------:R-:W-:Y:S01]  /*8f60*/  SHF.R.U32.HI R6, RZ, UR7, R7 ;  /* 0x00000007ff067c19 */ /* 0x000fe20008011607 */
[----:B------:R-:W2:Y:S01]  /*8f70*/  LDC R22, c[0x0][0x144] ;  /* 0x00005100ff167b82 */ /* 0x000ea20000000800 */
[----:B------:R-:W-:Y:S01]  /*8f80*/  IADD3 R9, P1, RZ, -R10, RZ ;  /* 0x8000000aff097210 */ /* 0x000fe20007f3e0ff */
[----:B------:R-:W-:Y:S01]  /*8f90*/  ULDC.64 UR8, c[0x0][0x640] ;  /* 0x0001900000087ab9 */ /* 0x000fe20000000a00 */
[----:B0-----:R-:W-:Y:S01]  /*8fa0*/  I2FP.F32.U32 R11, R17 ;  /* 0x00000011000b7245 */ /* 0x001fe20000201000 */
[----:B------:R-:W-:Y:S02]  /*8fb0*/  ULDC UR6, c[0x0][0x608] ;  /* 0x0001820000067ab9 */ /* 0x000fe40000000800 */
[----:B------:R-:W-:Y:S01]  /*8fc0*/  IMAD.X R6, RZ, RZ, ~R6, P1 ;  /* 0x000000ffff067224 */ /* 0x000fe200008e0e06 */
[----:B------:R-:W-:Y:S01]  /*8fd0*/  ISETP.NE.U32.AND P1, PT, RZ, UR8, PT ;  /* 0x00000008ff007c0c */ /* 0x000fe2000bf25070 */
[----:B------:R-:W0:Y:S02]  /*8fe0*/  LDC R19, c[0x0][0x148] ;  /* 0x00005200ff137b82 */ /* 0x000e240000000800 */
[----:B------:R-:W-:Y:S01]  /*8ff0*/  IMAD R8, R6, UR4, RZ ;  /* 0x0000000406087c24 */ /* 0x000fe2000f8e02ff */
[----:B------:R-:W-:Y:S01]  /*9000*/  ISETP.NE.AND.EX P1, PT, RZ, UR9, PT, P1 ;  /* 0x00000009ff007c0c */ /* 0x000fe2000bf25310 */
[----:B------:R-:W-:Y:S01]  /*9010*/  IMAD.WIDE.U32 R6, R9, UR4, R2 ;  /* 0x0000000409067c25 */ /* 0x000fe2000f8e0002 */
[----:B------:R-:W-:-:S03]  /*9020*/  ULDC UR4, c[0x0][0x150] ;  /* 0x0000540000047ab9 */ /* 0x000fc60000000800 */
[----:B------:R-:W-:Y:S02]  /*9030*/  IMAD R9, R9, UR5, R8 ;  /* 0x0000000509097c24 */ /* 0x000fe4000f8e0208 */
[----:B------:R-:W-:Y:S01]  /*9040*/  FMUL R8, R11, UR4 ;  /* 0x000000040b087c20 */ /* 0x000fe20008400000 */
[----:B------:R-:W-:Y:S01]  /*9050*/  ULDC UR4, c[0x0][0x618] ;  /* 0x0001860000047ab9 */ /* 0x000fe20000000800 */
[----:B------:R-:W-:Y:S01]  /*9060*/  ULDC UR5, c[0x0][0x154] ;  /* 0x0000550000057ab9 */ /* 0x000fe20000000800 */
[----:B------:R-:W-:-:S03]  /*9070*/  IMAD.IADD R7, R7, 0x1, R9 ;  /* 0x0000000107077824 */ /* 0x000fc600078e0209 */
[----:B------:R-:W3:Y:S02]  /*9080*/  F2I.U32.TRUNC.NTZ R8, R8 ;  /* 0x0000000800087305 */ /* 0x000ee4000020f000 */
[----:B------:R-:W-:Y:S02]  /*9090*/  SHF.R.U64 R11, R6, UR4, R7 ;  /* 0x00000004060b7c19 */ /* 0x000fe40008001207 */
[----:B-1----:R-:W-:-:S05]  /*90a0*/  I2FP.F32.U32 R6, R14 ;  /* 0x0000000e00067245 */ /* 0x002fca0000201000 */
[----:B------:R-:W-:Y:S01]  /*90b0*/  FMUL R21, R6, UR5 ;  /* 0x0000000506157c20 */ /* 0x000fe20008400000 */
[----:B------:R-:W-:Y:S01]  /*90c0*/  SHF.R.U32.HI R6, RZ, UR4, R7 ;  /* 0x00000004ff067c19 */ /* 0x000fe20008011607 */
[----:B------:R-:W-:-:S03]  /*90d0*/  ULDC UR4, c[0x0][0x658] ;  /* 0x0001960000047ab9 */ /* 0x000fc60000000800 */
[--C-:B------:R-:W-:Y:S01]  /*90e0*/  SHF.R.U64 R20, R11, UR6, R6.reuse ;  /* 0x000000060b147c19 */ /* 0x100fe20008001206 */
[----:B------:R-:W1:Y:S01]  /*90f0*/  F2I.U32.TRUNC.NTZ R21, R21 ;  /* 0x0000001500157305 */ /* 0x000e62000020f000 */
[----:B------:R-:W-:Y:S01]  /*9100*/  SHF.R.U32.HI R7, RZ, UR6, R6 ;  /* 0x00000006ff077c19 */ /* 0x000fe20008011606 */
[----:B---3--:R-:W-:-:S03]  /*9110*/  IMAD.MOV R8, RZ, RZ, -R8 ;  /* 0x000000ffff087224 */ /* 0x008fc600078e0a08 */
[----:B------:R-:W-:Y:S01]  /*9120*/  SHF.R.U64 R18, R20, UR4, R7 ;  /* 0x0000000414127c19 */ /* 0x000fe20008001207 */
[----:B--2---:R-:W-:Y:S01]  /*9130*/  IMAD R17, R22, R8, R17 ;  /* 0x0000000816117224 */ /* 0x004fe200078e0211 */
[----:B------:R-:W-:-:S03]  /*9140*/  SHF.R.U32.HI R23, RZ, UR4, R7 ;  /* 0x00000004ff177c19 */ /* 0x000fc60008011607 */
[----:B------:R-:W-:Y:S02]  /*9150*/  IMAD.MOV.U32 R6, RZ, RZ, R18 ;  /* 0x000000ffff067224 */ /* 0x000fe400078e0012 */
[----:B------:R-:W-:Y:S01]  /*9160*/  IMAD.MOV.U32 R7, RZ, RZ, R23 ;  /* 0x000000ffff077224 */ /* 0x000fe200078e0017 */
[----:B-1----:R-:W-:Y:S06]  /*9170*/  @!P1 BRA `(.L_x_180) ;  /* 0x0000000000289947 */ /* 0x002fec0003800000 */
[----:B------:R-:W-:Y:S02]  /*9180*/  ULDC UR4, c[0x0][0x64c] ;  /* 0x0001930000047ab9 */ /* 0x000fe40000000800 */
[----:B------:R-:W-:-:S05]  /*9190*/  IADD3 R7, P1, R18, UR4, RZ ;  /* 0x0000000412077c10 */ /* 0x000fca000ff3e0ff */
[----:B------:R-:W-:-:S04]  /*91a0*/  IMAD.X R23, RZ, RZ, R23, P1 ;  /* 0x000000ffff177224 */ /* 0x000fc800008e0617 */
[----:B------:R-:W-:-:S04]  /*91b0*/  IMAD.WIDE.U32 R8, R23, UR8, RZ ;  /* 0x0000000817087c25 */ /* 0x000fc8000f8e00ff */
[----:B------:R-:W-:-:S04]  /*91c0*/  IMAD.WIDE.U32 R8, P1, R7, UR9, R8 ;  /* 0x0000000907087c25 */ /* 0x000fc8000f820008 */
[----:B------:R-:W-:-:S04]  /*91d0*/  IMAD.WIDE.U32 R6, R7, UR8, RZ ;  /* 0x0000000807067c25 */ /* 0x000fc8000f8e00ff */
[----:B------:R-:W-:Y:S01]  /*91e0*/  IMAD.MOV.U32 R6, RZ, RZ, R9 ;  /* 0x000000ffff067224 */ /* 0x000fe200078e0009 */
[----:B------:R-:W-:Y:S01]  /*91f0*/  IADD3 RZ, P4, R7, R8, RZ ;  /* 0x0000000807ff7210 */ /* 0x000fe20007f9e0ff */
[----:B------:R-:W-:-:S04]  /*9200*/  IMAD.X R7, RZ, RZ, RZ, P1 ;  /* 0x000000ffff077224 */ /* 0x000fc800008e06ff */
[----:B------:R-:W-:-:S08]  /*9210*/  IMAD.WIDE.U32.X R6, R23, UR9, R6, P4 ;  /* 0x0000000917067c25 */ /* 0x000fd0000a0e0406 */
.L_x_180:
[----:B------:R-:W-:Y:S01]  /*9220*/  ULDC UR4, c[0x0][0x648] ;  /* 0x0001920000047ab9 */ /* 0x000fe20000000800 */
[----:B------:R-:W-:Y:S01]  /*9230*/  LOP3.LUT R20, R20, UR17, RZ, 0xc0, !PT ;  /* 0x0000001114147c12 */ /* 0x000fe2000f8ec0ff */
[----:B------:R-:W-:Y:S01]  /*9240*/  IMAD.MOV R21, RZ, RZ, -R21 ;  /* 0x000000ffff157224 */ /* 0x000fe200078e0a15 */
[----:B------:R-:W-:Y:S01]  /*9250*/  SHF.R.U64 R7, R6, UR4, R7 ;  /* 0x0000000406077c19 */ /* 0x000fe20008001207 */
[----:B------:R-:W-:Y:S01]  /*9260*/  ULDC UR4, c[0x0][0x638] ;  /* 0x00018e0000047ab9 */ /* 0x000fe20000000800 */
[----:B------:R-:W-:Y:S01]  /*9270*/  LOP3.LUT R11, R11, UR16, RZ, 0xc0, !PT ;  /* 0x000000100b0b7c12 */ /* 0x000fe2000f8ec0ff */
[----:B0-----:R-:W-:Y:S01]  /*9280*/  @P3 IMAD R17, R19, R21, R14 ;  /* 0x0000001513113224 */ /* 0x001fe200078e020e */
[----:B------:R-:W-:Y:S01]  /*9290*/  ULDC UR5, c[0x0][0x610] ;  /* 0x0001840000057ab9 */ /* 0x000fe20000000800 */
[----:B------:R-:W-:Y:S02]  /*92a0*/  IMAD.MOV R9, RZ, RZ, -R7 ;  /* 0x000000ffff097224 */ /* 0x000fe400078e0a07 */
[----:B------:R-:W-:-:S02]  /*92b0*/  IMAD R20, R7, UR18, R20 ;  /* 0x0000001207147c24 */ /* 0x000fc4000f8e0214 */
[----:B------:R-:W-:Y:S01]  /*92c0*/  IMAD R18, R9, UR4, R18 ;  /* 0x0000000409127c24 */ /* 0x000fe2000f8e0212 */
[----:B------:R-:W-:Y:S01]  /*92d0*/  ULDC UR4, c[0x0][0x600] ;  /* 0x0001800000047ab9 */ /* 0x000fe20000000800 */
[----:B------:R-:W-:Y:S02]  /*92e0*/  IMAD R17, R20, UR5, R17 ;  /* 0x0000000514117c24 */ /* 0x000fe4000f8e0211 */
[----:B------:R-:W-:Y:S02]  /*92f0*/  IMAD R18, R18, UR4, R11 ;  /* 0x0000000412127c24 */ /* 0x000fe4000f8e020b */
[----:B------:R-:W-:Y:S02]  /*9300*/  IMAD.MOV.U32 R7, RZ, RZ, 0x1 ;  /* 0x00000001ff077424 */ /* 0x000fe400078e00ff */
[----:B------:R-:W-:Y:S01]  /*9310*/  IMAD.MOV.U32 R6, RZ, RZ, R10 ;  /* 0x000000ffff067224 */ /* 0x000fe200078e000a */
[----:B------:R-:W-:Y:S02]  /*9320*/  SEL R14, R18, R17, !P3 ;  /* 0x00000011120e7207 */ /* 0x000fe40005800000 */
[----:B------:R-:W-:-:S07]  /*9330*/  SEL R11, R17, R18, !P3 ;  /* 0x00000012110b7207 */ /* 0x000fce0005800000 */
.L_x_178:
[----:B------:R-:W-:Y:S05]  /*9340*/  BSYNC B1 ;  /* 0x0000000000017941 */ /* 0x000fea0003800000 */
.L_x_177:
[----:B------:R-:W-:-:S13]  /*9350*/  LOP3.LUT P1, RZ, R7, 0xff, RZ, 0xc0, !PT ;  /* 0x000000ff07ff7812 */ /* 0x000fda000782c0ff */
[----:B------:R-:W-:Y:S05]  /*9360*/  @P1 BRA `(.L_x_181) ;  /* 0xfffffff4004c1947 */ /* 0x000fea000383ffff */
[----:B------:R-:W-:Y:S05]  /*9370*/  BSYNC B0 ;  /* 0x0000000000007941 */ /* 0x000fea0003800000 */
.L_x_169:
[----:B------:R-:W-:-:S03]  /*9380*/  UMOV UR4, 0xffffffff ;  /* 0xffffffff00047882 */ /* 0x000fc60000000000 */
[----:B------:R-:W-:Y:S05]  /*9390*/  BRA.DIV UR4, `(.L_x_182) ;  /* 0x0000000604407947 */ /* 0x000fea000b800000 */
[----:B------:R-:W-:-:S13]  /*93a0*/  ELECT P0, URZ, PT ;  /* 0x00000000003f782f */ /* 0x000fda0003800000 */
.L_x_197:
[----:B------:R-:W-:Y:S04]  /*93b0*/  BSSY B0, `(.L_x_183) ;  /* 0x0000034000007945 */ /* 0x000fe80003800000 */
[----:B------:R-:W-:Y:S05]  /*93c0*/  @!P0 BRA `(.L_x_184) ;  /* 0x0000000000c88947 */ /* 0x000fea0003800000 */
[----:B------:R-:W-:-:S04]  /*93d0*/  LOP3.LUT R4, R4, 0x2, RZ, 0xfc, !PT ;  /* 0x0000000204047812 */ /* 0x000fc800078efcff */
[----:B------:R-:W-:-:S13]  /*93e0*/  ISETP.NE.AND P0, PT, R4, 0x3, PT ;  /* 0x000000030400780c */ /* 0x000fda0003f05270 */
[----:B------:R-:W-:Y:S05]  /*93f0*/  @!P0 BRA `(.L_x_185) ;  /* 0x0000000000048947 */ /* 0x000fea0003800000 */
[----:B------:R-:W-:Y:S01]  /*9400*/  BPT.TRAP 0x1 ;  /* 0x000000040000795c */ /* 0x000fe20000300000 */
.L_x_185:
[----:B------:R-:W0:Y:S01]  /*9410*/  S2R R3, SR_CgaCtaId ;  /* 0x0000000000037919 */ /* 0x000e220000008800 */
[----:B------:R-:W-:-:S04]  /*9420*/  MOV R0, 0x400 ;  /* 0x0000040000007802 */ /* 0x000fc80000000f00 */
[----:B0-----:R-:W-:Y:S02]  /*9430*/  LEA R0, R3, R0, 0x18 ;  /* 0x0000000003007211 */ /* 0x001fe400078ec0ff */
[----:B------:R-:W-:-:S03]  /*9440*/  SHF.L.U32 R3, R5, 0x1f, RZ ;  /* 0x0000001f05037819 */ /* 0x000fc600000006ff */
[----:B------:R-:W-:-:S04]  /*9450*/  VIADD R0, R0, 0x28 ;  /* 0x0000002800007836 */ /* 0x000fc80000000000 */
[C---:B------:R-:W-:Y:S02]  /*9460*/  IMAD R6, R13.reuse, 0x8, R0 ;  /* 0x000000080d067824 */ /* 0x040fe400078e0200 */
[----:B------:R-:W-:Y:S02]  /*9470*/  VIADD R13, R13, 0x1 ;  /* 0x000000010d0d7836 */ /* 0x000fe40000000000 */
[----:B------:R-:W0:Y:S03]  /*9480*/  SYNCS.PHASECHK.TRANS64.TRYWAIT P0, [R6+URZ], R3 ;  /* 0x00000003060075a7 */ /* 0x000e26000800017f */
[----:B------:R-:W-:-:S04]  /*9490*/  ISETP.NE.AND P1, PT, R13, 0x5, PT ;  /* 0x000000050d00780c */ /* 0x000fc80003f25270 */
[----:B------:R-:W-:Y:S02]  /*94a0*/  SEL R2, RZ, 0x1, P1 ;  /* 0x00000001ff027807 */ /* 0x000fe40000800000 */
[----:B------:R-:W-:Y:S02]  /*94b0*/  SEL R13, R13, RZ, P1 ;  /* 0x000000ff0d0d7207 */ /* 0x000fe40000800000 */
[----:B------:R-:W-:-:S03]  /*94c0*/  LOP3.LUT R8, R5, R2, RZ, 0x3c, !PT ;  /* 0x0000000205087212 */ /* 0x000fc600078e3cff */
[----:B------:R-:W-:Y:S01]  /*94d0*/  IMAD R7, R13, 0x8, R0 ;  /* 0x000000080d077824 */ /* 0x000fe200078e0200 */
[----:B------:R-:W-:Y:S01]  /*94e0*/  SHF.L.U32 R4, R8, 0x1f, RZ ;  /* 0x0000001f08047819 */ /* 0x000fe200000006ff */
[----:B0-----:R-:W-:Y:S06]  /*94f0*/  @!P0 BRA `(.L_x_186) ;  /* 0x00000004000c8947 */ /* 0x001fec0003800000 */
.L_x_198:
[----:B------:R-:W1:Y:S01]  /*9500*/  SYNCS.PHASECHK.TRANS64.TRYWAIT P0, [R7+URZ], R4 ;  /* 0x00000004070075a7 */ /* 0x000e62000800017f */
[----:B------:R-:W-:-:S05]  /*9510*/  VIADD R2, R13, 0x1 ;  /* 0x000000010d027836 */ /* 0x000fca0000000000 */
[----:B------:R-:W-:-:S04]  /*9520*/  ISETP.NE.AND P1, PT, R2, 0x5, PT ;  /* 0x000000050200780c */ /* 0x000fc80003f25270 */
[----:B0-----:R-:W-:Y:S02]  /*9530*/  SEL R3, RZ, 0x1, P1 ;  /* 0x00000001ff037807 */ /* 0x001fe40000800000 */
[----:B------:R-:W-:Y:S02]  /*9540*/  SEL R9, R2, RZ, P1 ;  /* 0x000000ff02097207 */ /* 0x000fe40000800000 */
[----:B------:R-:W-:-:S03]  /*9550*/  LOP3.LUT R8, R8, R3, RZ, 0x3c, !PT ;  /* 0x0000000308087212 */ /* 0x000fc600078e3cff */
[----:B------:R-:W-:Y:S01]  /*9560*/  IMAD R10, R9, 0x8, R0 ;  /* 0x00000008090a7824 */ /* 0x000fe200078e0200 */
[----:B------:R-:W-:Y:S01]  /*9570*/  SHF.L.U32 R5, R8, 0x1f, RZ ;  /* 0x0000001f08057819 */ /* 0x000fe200000006ff */
[----:B-1----:R-:W-:Y:S06]  /*9580*/  @!P0 BRA `(.L_x_187) ;  /* 0x0000000000fc8947 */ /* 0x002fec0003800000 */
.L_x_199:
[----:B------:R-:W1:Y:S01]  /*9590*/  SYNCS.PHASECHK.TRANS64.TRYWAIT P0, [R10+URZ], R5 ;  /* 0x000000050a0075a7 */ /* 0x000e62000800017f */
[----:B------:R-:W-:-:S05]  /*95a0*/  VIADD R2, R9, 0x1 ;  /* 0x0000000109027836 */ /* 0x000fca0000000000 */
[----:B------:R-:W-:-:S04]  /*95b0*/  ISETP.NE.AND P1, PT, R2, 0x5, PT ;  /* 0x000000050200780c */ /* 0x000fc80003f25270 */
[----:B------:R-:W-:Y:S02]  /*95c0*/  SEL R3, RZ, 0x1, P1 ;  /* 0x00000001ff037807 */ /* 0x000fe40000800000 */
[----:B0-----:R-:W-:Y:S02]  /*95d0*/  SEL R7, R2, RZ, P1 ;  /* 0x000000ff02077207 */ /* 0x001fe40000800000 */
[----:B------:R-:W-:-:S03]  /*95e0*/  LOP3.LUT R9, R8, R3, RZ, 0x3c, !PT ;  /* 0x0000000308097212 */ /* 0x000fc600078e3cff */
[----:B------:R-:W-:Y:S01]  /*95f0*/  IMAD R11, R7, 0x8, R0 ;  /* 0x00000008070b7824 */ /* 0x000fe200078e0200 */
[----:B------:R-:W-:Y:S01]  /*9600*/  SHF.L.U32 R6, R9, 0x1f, RZ ;  /* 0x0000001f09067819 */ /* 0x000fe200000006ff */
[----:B-1----:R-:W-:Y:S06]  /*9610*/  @!P0 BRA `(.L_x_188) ;  /* 0x0000000000ec8947 */ /* 0x002fec0003800000 */
.L_x_200:
[----:B------:R-:W1:Y:S01]  /*9620*/  SYNCS.PHASECHK.TRANS64.TRYWAIT P0, [R11+URZ], R6 ;  /* 0x000000060b0075a7 */ /* 0x000e62000800017f */
[----:B------:R-:W-:-:S05]  /*9630*/  VIADD R2, R7, 0x1 ;  /* 0x0000000107027836 */ /* 0x000fca0000000000 */
[----:B------:R-:W-:-:S04]  /*9640*/  ISETP.NE.AND P1, PT, R2, 0x5, PT ;  /* 0x000000050200780c */ /* 0x000fc80003f25270 */
[----:B------:R-:W-:Y:S02]  /*9650*/  SEL R4, RZ, 0x1, P1 ;  /* 0x00000001ff047807 */ /* 0x000fe40000800000 */
[----:B------:R-:W-:Y:S02]  /*9660*/  SEL R3, R2, RZ, P1 ;  /* 0x000000ff02037207 */ /* 0x000fe40000800000 */
[----:B------:R-:W-:Y:S01]  /*9670*/  LOP3.LUT R4, R9, R4, RZ, 0x3c, !PT ;  /* 0x0000000409047212 */ /* 0x000fe200078e3cff */
[----:B-1----:R-:W-:Y:S06]  /*9680*/  @!P0 BRA `(.L_x_189) ;  /* 0x0000000000e48947 */ /* 0x002fec0003800000 */
.L_x_201:
[----:B------:R-:W-:Y:S01]  /*9690*/  IMAD R3, R3, 0x8, R0 ;  /* 0x0000000803037824 */ /* 0x000fe200078e0200 */
[----:B------:R-:W-:-:S07]  /*96a0*/  SHF.L.U32 R0, R4, 0x1f, RZ ;  /* 0x0000001f04007819 */ /* 0x000fce00000006ff */
.L_x_190:
[----:B--2---:R2:W3:Y:S02]  /*96b0*/  SYNCS.PHASECHK.TRANS64.TRYWAIT P0, [R3+URZ], R0 ;  /* 0x00000000030075a7 */ /* 0x0044e4000800017f */
[----:B---3--:R-:W-:Y:S05]  /*96c0*/  @!P0 NANOSLEEP.SYNCS 0x989680 ;  /* 0x009896800000895d */ /* 0x008fea0003900000 */
[----:B------:R-:W3:Y:S02]  /*96d0*/  @!P0 SYNCS.PHASECHK.TRANS64 P0, [R3+URZ], R0 ;  /* 0x00000000030085a7 */ /* 0x000ee4000800007f */
[----:B---3--:R-:W-:Y:S05]  /*96e0*/  @!P0 BRA `(.L_x_190) ;  /* 0xfffffffc00f08947 */ /* 0x008fea000383ffff */
.L_x_184:
[----:B------:R-:W-:Y:S05]  /*96f0*/  BSYNC B0 ;  /* 0x0000000000007941 */ /* 0x000fea0003800000 */
.L_x_183:
[----:B------:R-:W-:Y:S05]  /*9700*/  EXIT ;  /* 0x000000000000794d */ /* 0x000fea0003800000 */
.L_x_17:
[----:B-1----:R-:W-:-:S04]  /*9710*/  IMAD.U32 R11, RZ, RZ, UR6 ;  /* 0x00000006ff0b7e24 */ /* 0x002fc8000f8e00ff */
[----:B------:R1:W4:Y:S03]  /*9720*/  SYNCS.PHASECHK.TRANS64.TRYWAIT P0, [R11+URZ], R10 ;  /* 0x0000000a0b0075a7 */ /* 0x000326000800017f */
[----:B----4-:R-:W-:Y:S05]  /*9730*/  @!P0 NANOSLEEP.SYNCS 0x989680 ;  /* 0x009896800000895d */ /* 0x010fea0003900000 */
[----:B------:R-:W4:Y:S02]  /*9740*/  @!P0 SYNCS.PHASECHK.TRANS64 P0, [R11+URZ], R10 ;  /* 0x0000000a0b0085a7 */ /* 0x000f24000800007f */
[----:B----4-:R-:W-:Y:S05]  /*9750*/  @!P0 BRA `(.L_x_17) ;  /* 0xfffffffc00ec8947 */ /* 0x010fea000383ffff */
[----:B------:R-:W-:Y:S05]  /*9760*/  BRA `(.L_x_16) ;  /* 0xffffff7c00807947 */ /* 0x000fea000383ffff */
.L_x_23:
[----:B-1----:R-:W-:-:S04]  /*9770*/  IMAD.U32 R12, RZ, RZ, UR14 ;  /* 0x0000000eff0c7e24 */ /* 0x002fc8000f8e00ff */
[----:B------:R1:W4:Y:S03]  /*9780*/  SYNCS.PHASECHK.TRANS64.TRYWAIT P0, [R12+URZ], R11 ;  /* 0x0000000b0c0075a7 */ /* 0x000326000800017f */
[----:B----4-:R-:W-:Y:S05]  /*9790*/  @!P0 NANOSLEEP.SYNCS 0x989680 ;  /* 0x009896800000895d */ /* 0x010fea0003900000 */
[----:B------:R-:W4:Y:S02]  /*97a0*/  @!P0 SYNCS.PHASECHK.TRANS64 P0, [R12+URZ], R11 ;  /* 0x0000000b0c0085a7 */ /* 0x000f24000800007f */
[----:B----4-:R-:W-:Y:S05]  /*97b0*/  @!P0 BRA `(.L_x_23) ;  /* 0xfffffffc00ec8947 */ /* 0x010fea000383ffff */
[----:B------:R-:W-:Y:S05]  /*97c0*/  BRA `(.L_x_22) ;  /* 0xffffff8800347947 */ /* 0x000fea000383ffff */
.L_x_170:
[----:B------:R-:W-:Y:S01]  /*97d0*/  BSSY B1, `(.L_x_191) ;  /* 0x0000006000017945 */ /* 0x000fe20003800000 */
[----:B------:R-:W-:-:S07]  /*97e0*/  IMAD.MOV.U32 R7, RZ, RZ, -0x1 ;  /* 0xffffffffff077424 */ /* 0x000fce00078e00ff */
[----:B------:R-:W-:Y:S05]  /*97f0*/  WARPSYNC.COLLECTIVE R7, `(.L_x_192) ;  /* 0x00000000070c7348 */ /* 0x000fea0003c00000 */
[----:B------:R-:W-:Y:S02]  /*9800*/  ELECT P1, UR62, PT ;  /* 0x00000000003e782f */ /* 0x000fe40003820000 */
[----:B------:R-:W-:Y:S01]  /*9810*/  MOV R7, UR62 ;  /* 0x0000003e00077c02 */ /* 0x000fe20008000f00 */
[----:B------:R-:W-:Y:S10]  /*9820*/  ENDCOLLECTIVE ;  /* 0x000000000000791b */ /* 0x000ff40003800000 */
.L_x_192:
[----:B------:R-:W-:Y:S05]  /*9830*/  BSYNC B1 ;  /* 0x0000000000017941 */ /* 0x000fea0003800000 */
.L_x_191:
[----:B------:R-:W-:Y:S05]  /*9840*/  BRA `(.L_x_193) ;  /* 0xfffffff000207947 */ /* 0x000fea000383ffff */
.L_x_173:
[----:B-1----:R1:W2:Y:S02]  /*9850*/  SYNCS.PHASECHK.TRANS64.TRYWAIT P1, [R19+URZ+0x28], R10 ;  /* 0x0000280a130075a7 */ /* 0x0022a4000802017f */
[----:B--2---:R-:W-:Y:S05]  /*9860*/  @!P1 NANOSLEEP.SYNCS 0x989680 ;  /* 0x009896800000995d */ /* 0x004fea0003900000 */
[----:B------:R-:W2:Y:S02]  /*9870*/  @!P1 SYNCS.PHASECHK.TRANS64 P1, [R19+URZ+0x28], R10 ;  /* 0x0000280a130095a7 */ /* 0x000ea4000802007f */
[----:B--2---:R-:W-:Y:S05]  /*9880*/  @!P1 BRA `(.L_x_173) ;  /* 0xfffffffc00f09947 */ /* 0x004fea000383ffff */
[----:B------:R-:W-:Y:S05]  /*9890*/  BRA `(.L_x_194) ;  /* 0xfffffff000547947 */ /* 0x000fea000383ffff */
.L_x_182:
[----:B------:R-:W-:Y:S01]  /*98a0*/  BSSY B0, `(.L_x_195) ;  /* 0x0000006000007945 */ /* 0x000fe20003800000 */
[----:B------:R-:W-:-:S07]  /*98b0*/  IMAD.MOV.U32 R7, RZ, RZ, -0x1 ;  /* 0xffffffffff077424 */ /* 0x000fce00078e00ff */
[----:B------:R-:W-:Y:S05]  /*98c0*/  WARPSYNC.COLLECTIVE R7, `(.L_x_196) ;  /* 0x00000000070c7348 */ /* 0x000fea0003c00000 */
[----:B------:R-:W-:Y:S02]  /*98d0*/  ELECT P1, UR62, PT ;  /* 0x00000000003e782f */ /* 0x000fe40003820000 */
[----:B------:R-:W-:Y:S01]  /*98e0*/  MOV R7, UR62 ;  /* 0x0000003e00077c02 */ /* 0x000fe20008000f00 */
[----:B------:R-:W-:Y:S10]  /*98f0*/  ENDCOLLECTIVE ;  /* 0x000000000000791b */ /* 0x000ff40003800000 */
.L_x_196:
[----:B------:R-:W-:Y:S05]  /*9900*/  BSYNC B0 ;  /* 0x0000000000007941 */ /* 0x000fea0003800000 */
.L_x_195:
[----:B------:R-:W-:Y:S01]  /*9910*/  PLOP3.LUT P0, PT, P1, PT, PT, 0x80, 0x0 ;  /* 0x000000000000781c */ /* 0x000fe20000f0f070 */
[----:B------:R-:W-:-:S12]  /*9920*/  BRA `(.L_x_197) ;  /* 0xfffffff800a07947 */ /* 0x000fd8000383ffff */
.L_x_186:
[----:B0-----:R0:W1:Y:S02]  /*9930*/  SYNCS.PHASECHK.TRANS64.TRYWAIT P0, [R6+URZ], R3 ;  /* 0x00000003060075a7 */ /* 0x001064000800017f */
[----:B-1----:R-:W-:Y:S05]  /*9940*/  @!P0 NANOSLEEP.SYNCS 0x989680 ;  /* 0x009896800000895d */ /* 0x002fea0003900000 */
[----:B------:R-:W1:Y:S02]  /*9950*/  @!P0 SYNCS.PHASECHK.TRANS64 P0, [R6+URZ], R3 ;  /* 0x00000003060085a7 */ /* 0x000e64000800007f */
[----:B-1----:R-:W-:Y:S05]  /*9960*/  @!P0 BRA `(.L_x_186) ;  /* 0xfffffffc00f08947 */ /* 0x002fea000383ffff */
[----:B------:R-:W-:Y:S05]  /*9970*/  BRA `(.L_x_198) ;  /* 0xfffffff800e07947 */ /* 0x000fea000383ffff */
.L_x_187:
[----:B0-----:R0:W1:Y:S02]  /*9980*/  SYNCS.PHASECHK.TRANS64.TRYWAIT P0, [R7+URZ], R4 ;  /* 0x00000004070075a7 */ /* 0x001064000800017f */
[----:B-1----:R-:W-:Y:S05]  /*9990*/  @!P0 NANOSLEEP.SYNCS 0x989680 ;  /* 0x009896800000895d */ /* 0x002fea0003900000 */
[----:B------:R-:W1:Y:S02]  /*99a0*/  @!P0 SYNCS.PHASECHK.TRANS64 P0, [R7+URZ], R4 ;  /* 0x00000004070085a7 */ /* 0x000e64000800007f */
[----:B-1----:R-:W-:Y:S05]  /*99b0*/  @!P0 BRA `(.L_x_187) ;  /* 0xfffffffc00f08947 */ /* 0x002fea000383ffff */
[----:B------:R-:W-:Y:S05]  /*99c0*/  BRA `(.L_x_199) ;  /* 0xfffffff800f07947 */ /* 0x000fea000383ffff */
.L_x_188:
[----:B0-----:R0:W1:Y:S02]  /*99d0*/  SYNCS.PHASECHK.TRANS64.TRYWAIT P0, [R10+URZ], R5 ;  /* 0x000000050a0075a7 */ /* 0x001064000800017f */
[----:B-1----:R-:W-:Y:S05]  /*99e0*/  @!P0 NANOSLEEP.SYNCS 0x989680 ;  /* 0x009896800000895d */ /* 0x002fea0003900000 */
[----:B------:R-:W1:Y:S02]  /*99f0*/  @!P0 SYNCS.PHASECHK.TRANS64 P0, [R10+URZ], R5 ;  /* 0x000000050a0085a7 */ /* 0x000e64000800007f */
[----:B-1----:R-:W-:Y:S05]  /*9a00*/  @!P0 BRA `(.L_x_188) ;  /* 0xfffffffc00f08947 */ /* 0x002fea000383ffff */
[----:B------:R-:W-:Y:S05]  /*9a10*/  BRA `(.L_x_200) ;  /* 0xfffffffc00007947 */ /* 0x000fea000383ffff */
.L_x_189:
[----:B-1----:R1:W2:Y:S02]  /*9a20*/  SYNCS.PHASECHK.TRANS64.TRYWAIT P0, [R11+URZ], R6 ;  /* 0x000000060b0075a7 */ /* 0x0022a4000800017f */
[----:B--2---:R-:W-:Y:S05]  /*9a30*/  @!P0 NANOSLEEP.SYNCS 0x989680 ;  /* 0x009896800000895d */ /* 0x004fea0003900000 */
[----:B------:R-:W2:Y:S02]  /*9a40*/  @!P0 SYNCS.PHASECHK.TRANS64 P0, [R11+URZ], R6 ;  /* 0x000000060b0085a7 */ /* 0x000ea4000800007f */
[----:B--2---:R-:W-:Y:S05]  /*9a50*/  @!P0 BRA `(.L_x_189) ;  /* 0xfffffffc00f08947 */ /* 0x004fea000383ffff */
[----:B------:R-:W-:Y:S05]  /*9a60*/  BRA `(.L_x_201) ;  /* 0xfffffffc00087947 */ /* 0x000fea000383ffff */
.L_x_202:
[----:B------:R-:W-:-:S00]  /*9a70*/  BRA `(.L_x_202) ;  /* 0xfffffffc00fc7947 */ /* 0x000fc0000383ffff */
[----:B------:R-:W-:-:S00]  /*9a80*/  NOP ;  /* 0x0000000000007918 */ /* 0x000fc00000000000 */
[----:B------:R-:W-:-:S00]  /*9a90*/  NOP ;  /* 0x0000000000007918 */ /* 0x000fc00000000000 */
[----:B------:R-:W-:-:S00]  /*9aa0*/  NOP ;  /* 0x0000000000007918 */ /* 0x000fc00000000000 */
[----:B------:R-:W-:-:S00]  /*9ab0*/  NOP ;  /* 0x0000000000007918 */ /* 0x000fc00000000000 */
[----:B------:R-:W-:-:S00]  /*9ac0*/  NOP ;  /* 0x0000000000007918 */ /* 0x000fc00000000000 */
[----:B------:R-:W-:-:S00]  /*9ad0*/  NOP ;  /* 0x0000000000007918 */ /* 0x000fc00000000000 */
[----:B------:R-:W-:-:S00]  /*9ae0*/  NOP ;  /* 0x0000000000007918 */ /* 0x000fc00000000000 */
[----:B------:R-:W-:-:S00]  /*9af0*/  NOP ;  /* 0x0000000000007918 */ /* 0x000fc00000000000 */
.L_x_203:


//--------------------- .nv.shared._ZN7cutlass13device_kernelINS_4gemm6kernel13GemmUniversalIN4cute5tupleIJiiiiEEENS1_10collective13CollectiveMmaINS1_37MainloopSm90TmaGmmaWarpSpecializedFP8ILi5ENS5_IJNS4_1CILi1EEESB_SB_EEENS1_35KernelTmaWarpSpecializedCooperativeEEENS5_IJNSA_ILi256EEENSA_ILi64EEENSA_ILi128EEEEEENS_12float_e5m2_tENS5_IJlSB_lEEESJ_SK_NS4_8TiledMMAINS4_8MMA_AtomIJNS4_4SM904GMMA30MMA_64x64x32_F32E5M2E5M2_SS_TNILNSO_7ScaleInE1ELSQ_1EEEEEENS4_6LayoutINS5_IJNSA_ILi2EEESB_SB_EEENS5_IJSB_NSA_ILi0EEESW_EEEEENS5_IJNS4_10UnderscoreESZ_SZ_EEEEENS4_13SM90_TMA_LOADENS4_14ComposedLayoutINS4_7SwizzleILi3ELi4ELi3EEENS4_18smem_ptr_flag_bitsILi8EEENST_INS5_IJNSA_ILi8EEESH_EEENS5_IJSH_SB_EEEEEEEvNS4_8identityES12_S1C_vS1D_EENS_8epilogue10collective6detail29Sm90TmaWarpSpecializedAdapterINS1G_15DefaultEpilogueISJ_SK_SK_NS1F_6thread17LinearCombinationISJ_Li1EffLNS1K_9ScaleType4KindE0ELNS_15FloatRoundStyleE2ESJ_EENS1_15EpilogueDefaultEEEEEvvEEEEvNT_6ParamsE --------------------------
	.section	.nv.shared._ZN7cutlass13device_kernelINS_4gemm6kernel13GemmUniversalIN4cute5tupleIJiiiiEEENS1_10collective13CollectiveMmaINS1_37MainloopSm90TmaGmmaWarpSpecializedFP8ILi5ENS5_IJNS4_1CILi1EEESB_SB_EEENS1_35KernelTmaWarpSpecializedCooperativeEEENS5_IJNSA_ILi256EEENSA_ILi64EEENSA_ILi128EEEEEENS_12float_e5m2_tENS5_IJlSB_lEEESJ_SK_NS4_8TiledMMAINS4_8MMA_AtomIJNS4_4SM904GMMA30MMA_64x64x32_F32E5M2E5M2_SS_TNILNSO_7ScaleInE1ELSQ_1EEEEEENS4_6LayoutINS5_IJNSA_ILi2EEESB_SB_EEENS5_IJSB_NSA_ILi0EEESW_EEEEENS5_IJNS4_10UnderscoreESZ_SZ_EEEEENS4_13SM90_TMA_LOADENS4_14ComposedLayoutINS4_7SwizzleILi3ELi4ELi3EEENS4_18smem_ptr_flag_bitsILi8EEENST_INS5_IJNSA_ILi8EEESH_EEENS5_IJSH_SB_EEEEEEEvNS4_8identityES12_S1C_vS1D_EENS_8epilogue10collective6detail29Sm90TmaWarpSpecializedAdapterINS1G_15DefaultEpilogueISJ_SK_SK_NS1F_6thread17LinearCombinationISJ_Li1EffLNS1K_9ScaleType4KindE0ELNS_15FloatRoundStyleE2ESJ_EENS1_15EpilogueDefaultEEEEEvvEEEEvNT_6ParamsE,"aw",@nobits
	.sectionflags	@""
	.align	16
	.zero		1024


//--------------------- .nv.shared.reserved.0     --------------------------
	.section	.nv.shared.reserved.0,"aw",@nobits
	.weak		__nv_reservedSMEM_offset_0_alias
	.size		__nv_reservedSMEM_offset_0_alias, 0, 0
	.other		__nv_reservedSMEM_offset_0_alias,@"STO_CUDA_RESERVED_SHARED STV_DEFAULT"
__nv_reservedSMEM_offset_0_alias:
	.zero		0


//--------------------- .nv.global                --------------------------
	.section	.nv.global,"aw",@nobits
.nv.global:
	.type		_ZN40_INTERNAL_ac705fb6_4_k_cu_393e492f_164544cute1_E,@object
	.size		_ZN40_INTERNAL_ac705fb6_4_k_cu_393e492f_164544cute1_E,(_ZN40_INTERNAL_ac705fb6_4_k_cu_393e492f_164544cuda3std3__45__cpo6cbeginE - _ZN40_INTERNAL_ac705fb6_4_k_cu_393e492f_164544cute1_E)
_ZN40_INTERNAL_ac705fb6_4_k_cu_393e492f_164544cute1_E:
	.zero		1
	.type		_ZN40_INTERNAL_ac705fb6_4_k_cu_393e492f_164544cuda3std3__45__cpo6cbeginE,@object
	.size		_ZN40_INTERNAL_ac705fb6_4_k_cu_393e492f_164544cuda3std3__45__cpo6cbeginE,(_ZN40_INTERNAL_ac705fb6_4_k_cu_393e492f_164544cuda3std3__48in_placeE - _ZN40_INTERNAL_ac705fb6_4_k_cu_393e492f_164544cuda3std3__45__cpo6cbeginE)
_ZN40_INTERNAL_ac705fb6_4_k_cu_393e492f_164544cuda3std3__45__cpo6cbeginE:
	.zero		1
	.type		_ZN40_INTERNAL_ac705fb6_4_k_cu_393e492f_164544cuda3std3__48in_placeE,@object
	.size		_ZN40_INTERNAL_ac705fb6_4_k_cu_393e492f_164544cuda3std3__48in_placeE,(_ZN40_INTERNAL_ac705fb6_4_k_cu_393e492f_164544cuda3std6ranges3__45__cpo9iter_moveE - _ZN40_INTERNAL_ac705fb6_4_k_cu_393e492f_164544cuda3std3__48in_placeE)
_ZN40_INTERNAL_ac705fb6_4_k_cu_393e492f_164544cuda3std3__48in_placeE:
	.zero		1
	.type		_ZN40_INTERNAL_ac705fb6_4_k_cu_393e492f_164544cuda3std6ranges3__45__cpo9iter_moveE,@object
	.size		_ZN40_INTERNAL_ac705fb6_4_k_cu_393e492f_164544cuda3std6ranges3__45__cpo9iter_moveE,(_ZN40_INTERNAL_ac705fb6_4_k_cu_393e492f_164544cuda3std3__45__cpo5beginE - _ZN40_INTERNAL_ac705fb6_4_k_cu_393e492f_164544cuda3std6ranges3__45__cpo9iter_moveE)
_ZN40_INTERNAL_ac705fb6_4_k_cu_393e492f_164544cuda3std6ranges3__45__cpo9iter_moveE:
	.zero		1
	.type		_ZN40_INTERNAL_ac705fb6_4_k_cu_393e492f_164544cuda3std3__45__cpo5beginE,@object
	.size		_ZN40_INTERNAL_ac705fb6_4_k_cu_393e492f_164544cuda3std3__45__cpo5beginE,(_ZN40_INTERNAL_ac705fb6_4_k_cu_393e492f_164544cuda3std3__442_GLOBAL__N__ac705fb6_4_k_cu_393e492f_164546ignoreE - _ZN40_INTERNAL_ac705fb6_4_k_cu_393e492f_164544cuda3std3__45__cpo5beginE)
_ZN40_INTERNAL_ac705fb6_4_k_cu_393e492f_164544cuda3std3__45__cpo5beginE:
	.zero		1
	.type		_ZN40_INTERNAL_ac705fb6_4_k_cu_393e492f_164544cuda3std3__442_GLOBAL__N__ac705fb6_4_k_cu_393e492f_164546ignoreE,@object
	.size		_ZN40_INTERNAL_ac705fb6_4_k_cu_393e492f_164544cuda3std3__442_GLOBAL__N__ac705fb6_4_k_cu_393e492f_164546ignoreE,(_ZN40_INTERNAL_ac705fb6_4_k_cu_393e492f_164544cute7productE - _ZN40_INTERNAL_ac705fb6_4_k_cu_393e492f_164544cuda3std3__442_GLOBAL__N__ac705fb6_4_k_cu_393e492f_164546ignoreE)
_ZN40_INTERNAL_ac705fb6_4_k_cu_393e492f_164544cuda3std3__442_GLOBAL__N__ac705fb6_4_k_cu_393e492f_164546ignoreE:
	.zero		1
	.type		_ZN40_INTERNAL_ac705fb6_4_k_cu_393e492f_164544cute7productE,@object
	.size		_ZN40_INTERNAL_ac705fb6_4_k_cu_393e492f_164544cute7productE,(_ZN40_INTERNAL_ac705fb6_4_k_cu_393e492f_164544cuda3std3__45__cpo3endE - _ZN40_INTERNAL_ac705fb6_4_k_cu_393e492f_164544cute7productE)
_ZN40_INTERNAL_ac705fb6_4_k_cu_393e492f_164544cute7productE:
	.zero		1
	.type		_ZN40_INTERNAL_ac705fb6_4_k_cu_393e492f_164544cuda3std3__45__cpo3endE,@object
	.size		_ZN40_INTERNAL_ac705fb6_4_k_cu_393e492f_164544cuda3std3__45__cpo3endE,(_ZN40_INTERNAL_ac705fb6_4_k_cu_393e492f_164544cuda3std3__419piecewise_constructE - _ZN40_INTERNAL_ac705fb6_4_k_cu_393e492f_164544cuda3std3__45__cpo3endE)
_ZN40_INTERNAL_ac705fb6_4_k_cu_393e492f_164544cuda3std3__45__cpo3endE:
	.zero		1
	.type		_ZN40_INTERNAL_ac705fb6_4_k_cu_393e492f_164544cuda3std3__419piecewise_constructE,@object
	.size		_ZN40_INTERNAL_ac705fb6_4_k_cu_393e492f_164544cuda3std3__419piecewise_constructE,(_ZN40_INTERNAL_ac705fb6_4_k_cu_393e492f_164544cuda3std3__45__cpo4cendE - _ZN40_INTERNAL_ac705fb6_4_k_cu_393e492f_164544cuda3std3__419piecewise_constructE)
_ZN40_INTERNAL_ac705fb6_4_k_cu_393e492f_164544cuda3std3__419piecewise_constructE:
	.zero		1
	.type		_ZN40_INTERNAL_ac705fb6_4_k_cu_393e492f_164544cuda3std3__45__cpo4cendE,@object
	.size		_ZN40_INTERNAL_ac705fb6_4_k_cu_393e492f_164544cuda3std3__45__cpo4cendE,(_ZN40_INTERNAL_ac705fb6_4_k_cu_393e492f_164544cuda3std6ranges3__45__cpo4swapE - _ZN40_INTERNAL_ac705fb6_4_k_cu_393e492f_164544cuda3std3__45__cpo4cendE)
_ZN40_INTERNAL_ac705fb6_4_k_cu_393e492f_164544cuda3std3__45__cpo4cendE:
	.zero		1
	.type		_ZN40_INTERNAL_ac705fb6_4_k_cu_393e492f_164544cuda3std6ranges3__45__cpo4swapE,@object
	.size		_ZN40_INTERNAL_ac705fb6_4_k_cu_393e492f_164544cuda3std6ranges3__45__cpo4swapE,(.L_7 - _ZN40_INTERNAL_ac705fb6_4_k_cu_393e492f_164544cuda3std6ranges3__45__cpo4swapE)
_ZN40_INTERNAL_ac705fb6_4_k_cu_393e492f_164544cuda3std6ranges3__45__cpo4swapE:
	.zero		1
.L_7:


//--------------------- .nv.constant0._ZN7cutlass13device_kernelINS_4gemm6kernel13GemmUniversalIN4cute5tupleIJiiiiEEENS1_10collective13CollectiveMmaINS1_37MainloopSm90TmaGmmaWarpSpecializedFP8ILi5ENS5_IJNS4_1CILi1EEESB_SB_EEENS1_35KernelTmaWarpSpecializedCooperativeEEENS5_IJNSA_ILi256EEENSA_ILi64EEENSA_ILi128EEEEEENS_12float_e5m2_tENS5_IJlSB_lEEESJ_SK_NS4_8TiledMMAINS4_8MMA_AtomIJNS4_4SM904GMMA30MMA_64x64x32_F32E5M2E5M2_SS_TNILNSO_7ScaleInE1ELSQ_1EEEEEENS4_6LayoutINS5_IJNSA_ILi2EEESB_SB_EEENS5_IJSB_NSA_ILi0EEESW_EEEEENS5_IJNS4_10UnderscoreESZ_SZ_EEEEENS4_13SM90_TMA_LOADENS4_14ComposedLayoutINS4_7SwizzleILi3ELi4ELi3EEENS4_18smem_ptr_flag_bitsILi8EEENST_INS5_IJNSA_ILi8EEESH_EEENS5_IJSH_SB_EEEEEEEvNS4_8identityES12_S1C_vS1D_EENS_8epilogue10collective6detail29Sm90TmaWarpSpecializedAdapterINS1G_15DefaultEpilogueISJ_SK_SK_NS1F_6thread17LinearCombinationISJ_Li1EffLNS1K_9ScaleType4KindE0ELNS_15FloatRoundStyleE2ESJ_EENS1_15EpilogueDefaultEEEEEvvEEEEvNT_6ParamsE --------------------------
	.section	.nv.constant0._ZN7cutlass13device_kernelINS_4gemm6kernel13GemmUniversalIN4cute5tupleIJiiiiEEENS1_10collective13CollectiveMmaINS1_37MainloopSm90TmaGmmaWarpSpecializedFP8ILi5ENS5_IJNS4_1CILi1EEESB_SB_EEENS1_35KernelTmaWarpSpecializedCooperativeEEENS5_IJNSA_ILi256EEENSA_ILi64EEENSA_ILi128EEEEEENS_12float_e5m2_tENS5_IJlSB_lEEESJ_SK_NS4_8TiledMMAINS4_8MMA_AtomIJNS4_4SM904GMMA30MMA_64x64x32_F32E5M2E5M2_SS_TNILNSO_7ScaleInE1ELSQ_1EEEEEENS4_6LayoutINS5_IJNSA_ILi2EEESB_SB_EEENS5_IJSB_NSA_ILi0EEESW_EEEEENS5_IJNS4_10UnderscoreESZ_SZ_EEEEENS4_13SM90_TMA_LOADENS4_14ComposedLayoutINS4_7SwizzleILi3ELi4ELi3EEENS4_18smem_ptr_flag_bitsILi8EEENST_INS5_IJNSA_ILi8EEESH_EEENS5_IJSH_SB_EEEEEEEvNS4_8identityES12_S1C_vS1D_EENS_8epilogue10collective6detail29Sm90TmaWarpSpecializedAdapterINS1G_15DefaultEpilogueISJ_SK_SK_NS1F_6thread17LinearCombinationISJ_Li1EffLNS1K_9ScaleType4KindE0ELNS_15FloatRoundStyleE2ESJ_EENS1_15EpilogueDefaultEEEEEvvEEEEvNT_6ParamsE,"a",@progbits
	.sectionflags	@""
	.align	4
.nv.constant0._ZN7cutlass13device_kernelINS_4gemm6kernel13GemmUniversalIN4cute5tupleIJiiiiEEENS1_10collective13CollectiveMmaINS1_37MainloopSm90TmaGmmaWarpSpecializedFP8ILi5ENS5_IJNS4_1CILi1EEESB_SB_EEENS1_35KernelTmaWarpSpecializedCooperativeEEENS5_IJNSA_ILi256EEENSA_ILi64EEENSA_ILi128EEEEEENS_12float_e5m2_tENS5_IJlSB_lEEESJ_SK_NS4_8TiledMMAINS4_8MMA_AtomIJNS4_4SM904GMMA30MMA_64x64x32_F32E5M2E5M2_SS_TNILNSO_7ScaleInE1ELSQ_1EEEEEENS4_6LayoutINS5_IJNSA_ILi2EEESB_SB_EEENS5_IJSB_NSA_ILi0EEESW_EEEEENS5_IJNS4_10UnderscoreESZ_SZ_EEEEENS4_13SM90_TMA_LOADENS4_14ComposedLayoutINS4_7SwizzleILi3ELi4ELi3EEENS4_18smem_ptr_flag_bitsILi8EEENST_INS5_IJNSA_ILi8EEESH_EEENS5_IJSH_SB_EEEEEEEvNS4_8identityES12_S1C_vS1D_EENS_8epilogue10collective6detail29Sm90TmaWarpSpecializedAdapterINS1G_15DefaultEpilogueISJ_SK_SK_NS1F_6thread17LinearCombinationISJ_Li1EffLNS1K_9ScaleType4KindE0ELNS_15FloatRoundStyleE2ESJ_EENS1_15EpilogueDefaultEEEEEvvEEEEvNT_6ParamsE:
	.zero		1664


//--------------------- SYMBOLS --------------------------

	.type		.nv.reservedSmem.offset0,@object
	.size		.nv.reservedSmem.offset0,0x4
